	.headerflags	@"EF_CUDA_TEXMODE_UNIFIED EF_CUDA_64BIT_ADDRESS EF_CUDA_SM86 EF_CUDA_VIRTUAL_SM(EF_CUDA_SM86)"
	.elftype	@"ET_EXEC"


//--------------------- .nv.info                  --------------------------
	.section	.nv.info,"",@"SHT_CUDA_INFO"
	.align	4


	//----- nvinfo : EIATTR_REGCOUNT
	.align		4
        /*0000*/ 	.byte	0x04, 0x2f
        /*0002*/ 	.short	(.L_1 - .L_0)
	.align		4
.L_0:
        /*0004*/ 	.word	index@(triton_mm)
        /*0008*/ 	.word	0x00000080


	//----- nvinfo : EIATTR_MAX_STACK_SIZE
	.align		4
.L_1:
        /*000c*/ 	.byte	0x04, 0x23
        /*000e*/ 	.short	(.L_3 - .L_2)
	.align		4
.L_2:
        /*0010*/ 	.word	index@(triton_mm)
        /*0014*/ 	.word	0x00000000


	//----- nvinfo : EIATTR_MIN_STACK_SIZE
	.align		4
.L_3:
        /*0018*/ 	.byte	0x04, 0x12
        /*001a*/ 	.short	(.L_5 - .L_4)
	.align		4
.L_4:
        /*001c*/ 	.word	index@(triton_mm)
        /*0020*/ 	.word	0x00000000


	//----- nvinfo : EIATTR_FRAME_SIZE
	.align		4
.L_5:
        /*0024*/ 	.byte	0x04, 0x11
        /*0026*/ 	.short	(.L_7 - .L_6)
	.align		4
.L_6:
        /*0028*/ 	.word	index@(triton_mm)
        /*002c*/ 	.word	0x00000000
.L_7:


//--------------------- .nv.info.triton_mm        --------------------------
	.section	.nv.info.triton_mm,"",@"SHT_CUDA_INFO"
	.align	4


	//----- nvinfo : EIATTR_CUDA_API_VERSION
	.align		4
        /*0000*/ 	.byte	0x04, 0x37
        /*0002*/ 	.short	(.L_9 - .L_8)
.L_8:
        /*0004*/ 	.word	0x0000007b


	//----- nvinfo : EIATTR_SW2861232_WAR
	.align		4
.L_9:
        /*0008*/ 	.byte	0x01, 0x35
	.zero		2


	//----- nvinfo : EIATTR_PARAM_CBANK
	.align		4
        /*000c*/ 	.byte	0x04, 0x0a
        /*000e*/ 	.short	(.L_11 - .L_10)
	.align		4
.L_10:
        /*0010*/ 	.word	index@(.nv.constant0.triton_mm)
        /*0014*/ 	.short	0x0160
        /*0016*/ 	.short	0x001c


	//----- nvinfo : EIATTR_CBANK_PARAM_SIZE
	.align		4
.L_11:
        /*0018*/ 	.byte	0x03, 0x19
        /*001a*/ 	.short	0x001c


	//----- nvinfo : EIATTR_KPARAM_INFO
	.align		4
        /*001c*/ 	.byte	0x04, 0x17
        /*001e*/ 	.short	(.L_13 - .L_12)
.L_12:
        /*0020*/ 	.word	0x00000000
        /*0024*/ 	.short	0x0003
        /*0026*/ 	.short	0x0018
        /*0028*/ 	.byte	0x00, 0xf0, 0x11, 0x00


	//----- nvinfo : EIATTR_KPARAM_INFO
	.align		4
.L_13:
        /*002c*/ 	.byte	0x04, 0x17
        /*002e*/ 	.short	(.L_15 - .L_14)
.L_14:
        /*0030*/ 	.word	0x00000000
        /*0034*/ 	.short	0x0002
        /*0036*/ 	.short	0x0010
        /*0038*/ 	.byte	0x00, 0xf0, 0x21, 0x00


	//----- nvinfo : EIATTR_KPARAM_INFO
	.align		4
.L_15:
        /*003c*/ 	.byte	0x04, 0x17
        /*003e*/ 	.short	(.L_17 - .L_16)
.L_16:
        /*0040*/ 	.word	0x00000000
        /*0044*/ 	.short	0x0001
        /*0046*/ 	.short	0x0008
        /*0048*/ 	.byte	0x00, 0xf0, 0x21, 0x00


	//----- nvinfo : EIATTR_KPARAM_INFO
	.align		4
.L_17:
        /*004c*/ 	.byte	0x04, 0x17
        /*004e*/ 	.short	(.L_19 - .L_18)
.L_18:
        /*0050*/ 	.word	0x00000000
        /*0054*/ 	.short	0x0000
        /*0056*/ 	.short	0x0000
        /*0058*/ 	.byte	0x00, 0xf0, 0x21, 0x00


	//----- nvinfo : EIATTR_MAXREG_COUNT
	.align		4
.L_19:
        /*005c*/ 	.byte	0x03, 0x1b
        /*005e*/ 	.short	0x00ff


	//----- nvinfo : EIATTR_EXIT_INSTR_OFFSETS
	.align		4
        /*0060*/ 	.byte	0x04, 0x1c
        /*0062*/ 	.short	(.L_21 - .L_20)


	//   ....[0]....
.L_20:
        /*0064*/ 	.word	0x00000030


	//   ....[1]....
        /*0068*/ 	.word	0x00005a20


	//   ....[2]....
        /*006c*/ 	.word	0x00005a70


	//----- nvinfo : EIATTR_MAX_THREADS
	.align		4
.L_21:
        /*0070*/ 	.byte	0x04, 0x05
        /*0072*/ 	.short	(.L_23 - .L_22)
.L_22:
        /*0074*/ 	.word	0x00000080
        /*0078*/ 	.word	0x00000001
        /*007c*/ 	.word	0x00000001
.L_23:


//--------------------- .nv.rel.action            --------------------------
	.section	.nv.rel.action,"",@"SHT_CUDA_RELOCINFO"
	.align	8
	.sectionentsize	8
        /*0000*/ 	.byte	0x73, 0x00, 0x00, 0x00, 0x00, 0x00, 0x00, 0x00, 0x00, 0x00, 0x00, 0x11, 0x25, 0x00, 0x05, 0x36


//--------------------- .nv.constant0.triton_mm   --------------------------
	.section	.nv.constant0.triton_mm,"a",@progbits
	.align	4
.nv.constant0.triton_mm:
	.zero		380


//--------------------- .text.triton_mm           --------------------------
	.section	.text.triton_mm,"ax",@progbits
	.sectionflags	@"SHF_BARRIERS=1"
	.sectioninfo	@"SHI_REGISTERS=128"
	.align	128
        .global         triton_mm
        .type           triton_mm,@function
        .size           triton_mm,(.L_x_3 - triton_mm)
        .other          triton_mm,@"STO_CUDA_ENTRY STV_DEFAULT"
triton_mm:
.text.triton_mm:
[----:B------:R-:W-:-:S02]  /*0000*/  MOV R1, c[0x0][0x28] ;  /* 0x00000a0000017a02 */ /* 0x000fc40000000f00 */
[----:B------:R-:W-:-:S04]  /*0010*/  MOV R0, c[0x0][0x178] ;  /* 0x00005e0000007a02 */ /* 0x000fc80000000f00 */
[----:B------:R-:W-:-:S13]  /*0020*/  LOP3.LUT P0, RZ, R0, 0x1ffffff, RZ, 0xc0, !PT ;  /* 0x01ffffff00ff7812 */ /* 0x000fda000780c0ff */
[----:B------:R-:W-:Y:S05]  /*0030*/  @!P0 EXIT ;  /* 0x000000000000894d */ /* 0x000fea0003800000 */
[----:B------:R-:W1:Y:S01]  /*0040*/  S2R R9, SR_CTAID.X ;  /* 0x0000000000097919 */ /* 0x000e620000002500 */
[----:B------:R-:W-:Y:S01]  /*0050*/  IADD3 R0, R0, 0x3f, RZ ;  /* 0x0000003f00007810 */ /* 0x000fe20007ffe0ff */
[----:B------:R-:W-:Y:S01]  /*0060*/  ULDC.64 UR6, c[0x0][0x118] ;  /* 0x0000460000067ab9 */ /* 0x000fe20000000a00 */
[----:B------:R-:W-:Y:S01]  /*0070*/  IABS R12, c[0x0][0x178] ;  /* 0x00005e00000c7a13 */ /* 0x000fe20000000000 */
[----:B------:R-:W2:Y:S01]  /*0080*/  S2R R16, SR_TID.X ;  /* 0x0000000000107919 */ /* 0x000ea20000002100 */
[----:B------:R-:W-:Y:S01]  /*0090*/  SHF.R.S32.HI R3, RZ, 0x1f, R0 ;  /* 0x0000001fff037819 */ /* 0x000fe20000011400 */
[----:B------:R-:W-:Y:S01]  /*00a0*/  CS2R R44, SRZ ;  /* 0x00000000002c7805 */ /* 0x000fe2000001ff00 */
[----:B------:R-:W-:Y:S01]  /*00b0*/  MOV R27, 0x4 ;  /* 0x00000004001b7802 */ /* 0x000fe20000000f00 */
[----:B------:R-:W-:Y:S01]  /*00c0*/  CS2R R46, SRZ ;  /* 0x00000000002e7805 */ /* 0x000fe2000001ff00 */
[----:B------:R-:W-:Y:S01]  /*00d0*/  LEA.HI R3, R3, R0, RZ, 0x6 ;  /* 0x0000000003037211 */ /* 0x000fe200078f30ff */
[----:B------:R-:W-:Y:S01]  /*00e0*/  CS2R R60, SRZ ;  /* 0x00000000003c7805 */ /* 0x000fe2000001ff00 */
[----:B------:R-:W-:Y:S01]  /*00f0*/  MOV R79, RZ ;  /* 0x000000ff004f7202 */ /* 0x000fe20000000f00 */
[----:B------:R-:W-:Y:S01]  /*0100*/  CS2R R62, SRZ ;  /* 0x00000000003e7805 */ /* 0x000fe2000001ff00 */
        /* <DEDUP_REMOVED lines=10> */
[----:B------:R-:W-:Y:S01]  /*01b0*/  UMOV UR4, URZ ;  /* 0x0000003f00047c82 */ /* 0x000fe20008000000 */
[----:B-1----:R-:W-:Y:S01]  /*01c0*/  SHF.R.S32.HI R2, RZ, 0x1f, R9 ;  /* 0x0000001fff027819 */ /* 0x002fe20000011409 */
[----:B------:R-:W-:Y:S01]  /*01d0*/  UMOV UR5, URZ ;  /* 0x0000003f00057c82 */ /* 0x000fe20008000000 */
[----:B------:R-:W-:-:S02]  /*01e0*/  ISETP.GE.AND P2, PT, R9, RZ, PT ;  /* 0x000000ff0900720c */ /* 0x000fc40003f46270 */
[-C--:B------:R-:W-:Y:S02]  /*01f0*/  LEA.HI R4, R2, R9.reuse, RZ, 0x4 ;  /* 0x0000000902047211 */ /* 0x080fe400078f20ff */
[----:B--2---:R-:W-:Y:S02]  /*0200*/  SHF.L.U32 R17, R16, 0x2, RZ ;  /* 0x0000000210117819 */ /* 0x004fe400000006ff */
[----:B------:R-:W-:Y:S02]  /*0210*/  SHF.R.S32.HI R2, RZ, 0x4, R4 ;  /* 0x00000004ff027819 */ /* 0x000fe40000011404 */
[----:B------:R-:W-:Y:S02]  /*0220*/  LOP3.LUT R4, R4, 0xfffffff0, RZ, 0xc0, !PT ;  /* 0xfffffff004047812 */ /* 0x000fe400078ec0ff */
[----:B------:R-:W-:Y:S02]  /*0230*/  SHF.L.U32 R0, R2, 0x3, RZ ;  /* 0x0000000302007819 */ /* 0x000fe400000006ff */
[----:B------:R-:W-:-:S02]  /*0240*/  IADD3 R4, -R4, R9, RZ ;  /* 0x0000000904047210 */ /* 0x000fc40007ffe1ff */
[----:B------:R-:W-:Y:S02]  /*0250*/  LEA.HI.SX32 R3, R3, -R0, 0x1a ;  /* 0x8000000003037211 */ /* 0x000fe400078fd2ff */
[----:B------:R-:W-:Y:S02]  /*0260*/  IABS R10, R4 ;  /* 0x00000004000a7213 */ /* 0x000fe40000000000 */
[----:B------:R-:W-:Y:S02]  /*0270*/  IMNMX R5, R3, 0x8, PT ;  /* 0x0000000803057817 */ /* 0x000fe40003800200 */
[----:B------:R-:W-:Y:S02]  /*0280*/  SHF.L.U32 R81, R16, 0x5, RZ ;  /* 0x0000000510517819 */ /* 0x000fe400000006ff */
[-C--:B------:R-:W-:Y:S02]  /*0290*/  IABS R11, R5.reuse ;  /* 0x00000005000b7213 */ /* 0x080fe40000000000 */
[----:B------:R-:W-:-:S02]  /*02a0*/  LOP3.LUT R4, R4, R5, RZ, 0x3c, !PT ;  /* 0x0000000504047212 */ /* 0x000fc400078e3cff */
[----:B------:R-:W1:Y:S01]  /*02b0*/  I2F.RP R6, R11 ;  /* 0x0000000b00067306 */ /* 0x000e620000209400 */
[----:B------:R-:W-:Y:S02]  /*02c0*/  LOP3.LUT R80, R17, 0x3c, RZ, 0xc0, !PT ;  /* 0x0000003c11507812 */ /* 0x000fe400078ec0ff */
[----:B------:R-:W-:Y:S02]  /*02d0*/  LOP3.LUT R81, R81, 0x3e00, RZ, 0xc0, !PT ;  /* 0x00003e0051517812 */ /* 0x000fe400078ec0ff */
[----:B------:R-:W-:-:S03]  /*02e0*/  LEA R80, R80, 0x2000, 0x7 ;  /* 0x0000200050507811 */ /* 0x000fc600078e38ff */
[----:B-1----:R-:W1:Y:S02]  /*02f0*/  MUFU.RCP R6, R6 ;  /* 0x0000000600067308 */ /* 0x002e640000001000 */
[----:B-1----:R-:W-:Y:S02]  /*0300*/  IADD3 R2, R6, 0xffffffe, RZ ;  /* 0x0ffffffe06027810 */ /* 0x002fe40007ffe0ff */
[----:B------:R-:W-:-:S04]  /*0310*/  IABS R6, R9 ;  /* 0x0000000900067213 */ /* 0x000fc80000000000 */
[----:B------:R1:W2:Y:S02]  /*0320*/  F2I.FTZ.U32.TRUNC.NTZ R3, R2 ;  /* 0x0000000200037305 */ /* 0x0002a4000021f000 */
[----:B-1----:R-:W-:Y:S02]  /*0330*/  MOV R2, RZ ;  /* 0x000000ff00027202 */ /* 0x002fe40000000f00 */
[----:B--2---:R-:W-:-:S05]  /*0340*/  IADD3 R8, RZ, -R3, RZ ;  /* 0x80000003ff087210 */ /* 0x004fca0007ffe0ff */
[----:B------:R-:W-:Y:S02]  /*0350*/  IMAD R7, R8, R11, RZ ;  /* 0x0000000b08077224 */ /* 0x000fe400078e02ff */
[----:B------:R-:W1:Y:S02]  /*0360*/  I2F.RP R8, R12 ;  /* 0x0000000c00087306 */ /* 0x000e640000209400 */
[----:B------:R-:W-:Y:S01]  /*0370*/  IMAD.HI.U32 R3, R3, R7, R2 ;  /* 0x0000000703037227 */ /* 0x000fe200078e0002 */
[----:B------:R-:W-:-:S04]  /*0380*/  IABS R7, R5 ;  /* 0x0000000500077213 */ /* 0x000fc80000000000 */
[----:B------:R-:W-:Y:S01]  /*0390*/  IADD3 R7, RZ, -R7, RZ ;  /* 0x80000007ff077210 */ /* 0x000fe20007ffe0ff */
[----:B------:R-:W-:-:S04]  /*03a0*/  IMAD.HI.U32 R2, R3, R6, RZ ;  /* 0x0000000603027227 */ /* 0x000fc800078e00ff */
[-C--:B------:R-:W-:Y:S02]  /*03b0*/  IMAD R2, R2, R7.reuse, R6 ;  /* 0x0000000702027224 */ /* 0x080fe400078e0206 */
[----:B------:R-:W-:Y:S01]  /*03c0*/  IMAD.HI.U32 R6, R3, R10, RZ ;  /* 0x0000000a03067227 */ /* 0x000fe200078e00ff */
[----:B-1----:R-:W1:Y:S02]  /*03d0*/  MUFU.RCP R8, R8 ;  /* 0x0000000800087308 */ /* 0x002e640000001000 */
[----:B------:R-:W-:Y:S01]  /*03e0*/  ISETP.GT.U32.AND P0, PT, R11, R2, PT ;  /* 0x000000020b00720c */ /* 0x000fe20003f04070 */
[----:B------:R-:W-:-:S05]  /*03f0*/  IMAD R7, R6, R7, R10 ;  /* 0x0000000706077224 */ /* 0x000fca00078e020a */
[----:B------:R-:W-:-:S07]  /*0400*/  ISETP.GT.U32.AND P3, PT, R11, R7, PT ;  /* 0x000000070b00720c */ /* 0x000fce0003f64070 */
[-C--:B------:R-:W-:Y:S02]  /*0410*/  @!P0 IADD3 R2, R2, -R11.reuse, RZ ;  /* 0x8000000b02028210 */ /* 0x080fe40007ffe0ff */
[----:B-1----:R-:W-:Y:S02]  /*0420*/  IADD3 R3, R8, 0xffffffe, RZ ;  /* 0x0ffffffe08037810 */ /* 0x002fe40007ffe0ff */
[----:B------:R-:W-:Y:S02]  /*0430*/  ISETP.GT.U32.AND P0, PT, R11, R2, PT ;  /* 0x000000020b00720c */ /* 0x000fe40003f04070 */
[-C--:B------:R-:W-:Y:S02]  /*0440*/  @!P3 IADD3 R7, R7, -R11.reuse, RZ ;  /* 0x8000000b0707b210 */ /* 0x080fe40007ffe0ff */
[----:B------:R-:W1:Y:S01]  /*0450*/  F2I.FTZ.U32.TRUNC.NTZ R3, R3 ;  /* 0x0000000300037305 */ /* 0x000e62000021f000 */
[----:B------:R-:W-:Y:S02]  /*0460*/  @!P3 IADD3 R6, R6, 0x1, RZ ;  /* 0x000000010606b810 */ /* 0x000fe40007ffe0ff */
[----:B------:R-:W-:-:S02]  /*0470*/  ISETP.GE.U32.AND P1, PT, R7, R11, PT ;  /* 0x0000000b0700720c */ /* 0x000fc40003f26070 */
[----:B------:R-:W-:-:S04]  /*0480*/  SHF.R.U32.HI R8, RZ, 0x4, R16 ;  /* 0x00000004ff087819 */ /* 0x000fc80000011610 */
[----:B------:R-:W-:Y:S02]  /*0490*/  @!P0 IADD3 R2, R2, -R11, RZ ;  /* 0x8000000b02028210 */ /* 0x000fe40007ffe0ff */
[----:B------:R-:W-:Y:S02]  /*04a0*/  ISETP.NE.AND P0, PT, R5, RZ, PT ;  /* 0x000000ff0500720c */ /* 0x000fe40003f05270 */
[----:B------:R-:W-:Y:S02]  /*04b0*/  LOP3.LUT R5, RZ, R5, RZ, 0x33, !PT ;  /* 0x00000005ff057212 */ /* 0x000fe400078e33ff */
[----:B------:R-:W-:Y:S02]  /*04c0*/  @!P2 IADD3 R2, -R2, RZ, RZ ;  /* 0x000000ff0202a210 */ /* 0x000fe40007ffe1ff */
[----:B------:R-:W-:Y:S02]  /*04d0*/  ISETP.GE.AND P2, PT, R4, RZ, PT ;  /* 0x000000ff0400720c */ /* 0x000fe40003f46270 */
[----:B------:R-:W-:-:S02]  /*04e0*/  SEL R7, R5, R2, !P0 ;  /* 0x0000000205077207 */ /* 0x000fc40004000000 */
[----:B------:R-:W-:Y:S02]  /*04f0*/  SHF.R.U32.HI R2, RZ, 0x3, R16 ;  /* 0x00000003ff027819 */ /* 0x000fe40000011610 */
[----:B-1----:R-:W-:Y:S02]  /*0500*/  IADD3 R9, RZ, -R3, RZ ;  /* 0x80000003ff097210 */ /* 0x002fe40007ffe0ff */
[----:B------:R-:W-:Y:S02]  /*0510*/  IADD3 R0, R0, R7, RZ ;  /* 0x0000000700007210 */ /* 0x000fe40007ffe0ff */
[----:B------:R-:W-:Y:S01]  /*0520*/  SGXT.U32 R7, R2, 0x4 ;  /* 0x000000040207781a */ /* 0x000fe20000000000 */
[----:B------:R-:W-:Y:S01]  /*0530*/  IMAD R9, R9, R12, RZ ;  /* 0x0000000c09097224 */ /* 0x000fe200078e02ff */
[----:B------:R-:W-:Y:S02]  /*0540*/  MOV R2, RZ ;  /* 0x000000ff00027202 */ /* 0x000fe40000000f00 */
[----:B------:R-:W-:-:S02]  /*0550*/  @P1 IADD3 R6, R6, 0x1, RZ ;  /* 0x0000000106061810 */ /* 0x000fc40007ffe0ff */
[----:B------:R-:W-:Y:S01]  /*0560*/  SHF.L.U32 R0, R0, 0x6, RZ ;  /* 0x0000000600007819 */ /* 0x000fe200000006ff */
[----:B------:R-:W-:Y:S01]  /*0570*/  IMAD.HI.U32 R4, R3, R9, R2 ;  /* 0x0000000903047227 */ /* 0x000fe200078e0002 */
[----:B------:R-:W-:Y:S02]  /*0580*/  @!P2 IADD3 R6, -R6, RZ, RZ ;  /* 0x000000ff0606a210 */ /* 0x000fe40007ffe1ff */
[C---:B------:R-:W-:Y:S02]  /*0590*/  LOP3.LUT R2, R0.reuse, R7, RZ, 0xfc, !PT ;  /* 0x0000000700027212 */ /* 0x040fe400078efcff */
[----:B------:R-:W-:Y:S02]  /*05a0*/  SEL R10, R5, R6, !P0 ;  /* 0x00000006050a7207 */ /* 0x000fe40004000000 */
[----:B------:R-:W-:Y:S02]  /*05b0*/  LOP3.LUT R5, R0, 0x10, R7, 0xfe, !PT ;  /* 0x0000001000057812 */ /* 0x000fe400078efe07 */
[----:B------:R-:W-:-:S02]  /*05c0*/  ISETP.GE.AND P0, PT, R2, RZ, PT ;  /* 0x000000ff0200720c */ /* 0x000fc40003f06270 */
[----:B------:R-:W-:Y:S02]  /*05d0*/  IABS R2, R2 ;  /* 0x0000000200027213 */ /* 0x000fe40000000000 */
[----:B------:R-:W-:Y:S02]  /*05e0*/  ISETP.GE.AND P3, PT, R5, RZ, PT ;  /* 0x000000ff0500720c */ /* 0x000fe40003f66270 */
[----:B------:R-:W-:Y:S02]  /*05f0*/  IABS R9, R5 ;  /* 0x0000000500097213 */ /* 0x000fe40000000000 */
[----:B------:R-:W-:Y:S02]  /*0600*/  SGXT.U32 R3, R8, 0x3 ;  /* 0x000000030803781a */ /* 0x000fe40000000000 */
[----:B------:R-:W-:Y:S01]  /*0610*/  MOV R5, R2 ;  /* 0x0000000200057202 */ /* 0x000fe20000000f00 */
[----:B------:R-:W-:Y:S01]  /*0620*/  IMAD.HI.U32 R2, R4, R9, RZ ;  /* 0x0000000904027227 */ /* 0x000fe200078e00ff */
[----:B------:R-:W-:-:S02]  /*0630*/  LOP3.LUT R8, R0, 0x20, R7, 0xfe, !PT ;  /* 0x0000002000087812 */ /* 0x000fc400078efe07 */
[C---:B------:R-:W-:Y:S02]  /*0640*/  LOP3.LUT R78, R0.reuse, R3, RZ, 0xfc, !PT ;  /* 0x00000003004e7212 */ /* 0x040fe400078efcff */
[----:B------:R-:W-:Y:S01]  /*0650*/  LOP3.LUT R6, R0, 0x30, R7, 0xfe, !PT ;  /* 0x0000003000067812 */ /* 0x000fe200078efe07 */
[----:B------:R-:W-:Y:S01]  /*0660*/  IMAD.HI.U32 R0, R4, R5, RZ ;  /* 0x0000000504007227 */ /* 0x000fe200078e00ff */
[----:B------:R-:W-:Y:S02]  /*0670*/  IABS R11, R8 ;  /* 0x00000008000b7213 */ /* 0x000fe40000000000 */
[----:B------:R-:W-:Y:S02]  /*0680*/  IADD3 R2, -R2, RZ, RZ ;  /* 0x000000ff02027210 */ /* 0x000fe40007ffe1ff */
[----:B------:R-:W-:Y:S01]  /*0690*/  IADD3 R3, -R0, RZ, RZ ;  /* 0x000000ff00037210 */ /* 0x000fe20007ffe1ff */
[----:B------:R-:W-:Y:S01]  /*06a0*/  IMAD.HI.U32 R0, R4, R11, RZ ;  /* 0x0000000b04007227 */ /* 0x000fe200078e00ff */
[----:B------:R-:W-:-:S02]  /*06b0*/  IABS R13, R6 ;  /* 0x00000006000d7213 */ /* 0x000fc40000000000 */
[----:B------:R-:W-:Y:S01]  /*06c0*/  ISETP.GE.AND P1, PT, R6, RZ, PT ;  /* 0x000000ff0600720c */ /* 0x000fe20003f26270 */
[----:B------:R-:W-:Y:S01]  /*06d0*/  IMAD R3, R12, R3, R5 ;  /* 0x000000030c037224 */ /* 0x000fe200078e0205 */
[----:B------:R-:W-:Y:S01]  /*06e0*/  IADD3 R0, -R0, RZ, RZ ;  /* 0x000000ff00007210 */ /* 0x000fe20007ffe1ff */
[----:B------:R-:W-:Y:S01]  /*06f0*/  IMAD R5, R12, R2, R9 ;  /* 0x000000020c057224 */ /* 0x000fe200078e0209 */
[----:B------:R-:W-:Y:S01]  /*0700*/  ISETP.GE.AND P2, PT, R8, RZ, PT ;  /* 0x000000ff0800720c */ /* 0x000fe20003f46270 */
[----:B------:R-:W-:Y:S01]  /*0710*/  IMAD.HI.U32 R4, R4, R13, RZ ;  /* 0x0000000d04047227 */ /* 0x000fe200078e00ff */
[C---:B------:R-:W-:Y:S02]  /*0720*/  ISETP.GT.U32.AND P4, PT, R12.reuse, R3, PT ;  /* 0x000000030c00720c */ /* 0x040fe40003f84070 */
[C---:B------:R-:W-:Y:S01]  /*0730*/  ISETP.GT.U32.AND P6, PT, R12.reuse, R5, PT ;  /* 0x000000050c00720c */ /* 0x040fe20003fc4070 */
[----:B------:R-:W-:Y:S01]  /*0740*/  IMAD R6, R12, R0, R11 ;  /* 0x000000000c067224 */ /* 0x000fe200078e020b */
[----:B------:R-:W-:-:S02]  /*0750*/  IADD3 R4, -R4, RZ, RZ ;  /* 0x000000ff04047210 */ /* 0x000fc40007ffe1ff */
[----:B------:R-:W-:Y:S02]  /*0760*/  LOP3.LUT R2, R17, 0x1c, RZ, 0xc0, !PT ;  /* 0x0000001c11027812 */ /* 0x000fe400078ec0ff */
[----:B------:R-:W-:Y:S01]  /*0770*/  SHF.L.U32 R0, R10, 0x6, RZ ;  /* 0x000000060a007819 */ /* 0x000fe200000006ff */
[----:B------:R-:W-:Y:S01]  /*0780*/  IMAD R8, R12, R4, R13 ;  /* 0x000000040c087224 */ /* 0x000fe200078e020d */
[----:B------:R-:W-:Y:S02]  /*0790*/  SHF.R.S32.HI R4, RZ, 0x19, R10 ;  /* 0x00000019ff047819 */ /* 0x000fe4000001140a */
[----:B------:R-:W-:Y:S02]  /*07a0*/  SHF.L.U32 R85, R2, 0x2, RZ ;  /* 0x0000000202557819 */ /* 0x000fe400000006ff */
[----:B------:R-:W-:Y:S02]  /*07b0*/  @!P4 IADD3 R3, R3, -R12, RZ ;  /* 0x8000000c0303c210 */ /* 0x000fe40007ffe0ff */
[----:B------:R-:W-:-:S02]  /*07c0*/  ISETP.GT.U32.AND P4, PT, R12, R6, PT ;  /* 0x000000060c00720c */ /* 0x000fc40003f84070 */
[C---:B------:R-:W-:Y:S02]  /*07d0*/  ISETP.GT.U32.AND P5, PT, R12.reuse, R8, PT ;  /* 0x000000080c00720c */ /* 0x040fe40003fa4070 */
[----:B------:R-:W-:Y:S02]  /*07e0*/  @!P6 IADD3 R5, R5, -R12, RZ ;  /* 0x8000000c0505e210 */ /* 0x000fe40007ffe0ff */
[----:B------:R-:W-:Y:S02]  /*07f0*/  ISETP.GT.U32.AND P6, PT, R12, R3, PT ;  /* 0x000000030c00720c */ /* 0x000fe40003fc4070 */
[C---:B------:R-:W-:Y:S02]  /*0800*/  LOP3.LUT R84, R7.reuse, 0x10, RZ, 0xfc, !PT ;  /* 0x0000001007547812 */ /* 0x040fe400078efcff */
[C---:B------:R-:W-:Y:S02]  /*0810*/  LOP3.LUT R83, R7.reuse, 0x20, RZ, 0xfc, !PT ;  /* 0x0000002007537812 */ /* 0x040fe400078efcff */
[----:B------:R-:W-:-:S02]  /*0820*/  LOP3.LUT R82, R7, 0x30, RZ, 0xfc, !PT ;  /* 0x0000003007527812 */ /* 0x000fc400078efcff */
[-C--:B------:R-:W-:Y:S02]  /*0830*/  @!P4 IADD3 R6, R6, -R12.reuse, RZ ;  /* 0x8000000c0606c210 */ /* 0x080fe40007ffe0ff */
[-C--:B------:R-:W-:Y:S02]  /*0840*/  @!P5 IADD3 R8, R8, -R12.reuse, RZ ;  /* 0x8000000c0808d210 */ /* 0x080fe40007ffe0ff */
[C---:B------:R-:W-:Y:S02]  /*0850*/  ISETP.GT.U32.AND P4, PT, R12.reuse, R5, PT ;  /* 0x000000050c00720c */ /* 0x040fe40003f84070 */
[----:B------:R-:W-:Y:S02]  /*0860*/  @!P6 IADD3 R3, R3, -R12, RZ ;  /* 0x8000000c0303e210 */ /* 0x000fe40007ffe0ff */
[----:B------:R-:W-:Y:S02]  /*0870*/  ISETP.GT.U32.AND P5, PT, R12, R6, PT ;  /* 0x000000060c00720c */ /* 0x000fe40003fa4070 */
[----:B------:R-:W-:-:S02]  /*0880*/  SGXT R4, R4, 0x1 ;  /* 0x000000010404781a */ /* 0x000fc40000000200 */
[C---:B------:R-:W-:Y:S02]  /*0890*/  LOP3.LUT R11, R0.reuse, R7, RZ, 0xfc, !PT ;  /* 0x00000007000b7212 */ /* 0x040fe400078efcff */
[C-C-:B------:R-:W-:Y:S02]  /*08a0*/  LOP3.LUT R13, R0.reuse, 0x10, R7.reuse, 0xfe, !PT ;  /* 0x00000010000d7812 */ /* 0x140fe400078efe07 */
[--C-:B------:R-:W-:Y:S02]  /*08b0*/  LOP3.LUT R15, R0, 0x20, R7.reuse, 0xfe, !PT ;  /* 0x00000020000f7812 */ /* 0x100fe400078efe07 */
[----:B------:R-:W-:Y:S02]  /*08c0*/  ISETP.GT.U32.AND P6, PT, R12, R8, PT ;  /* 0x000000080c00720c */ /* 0x000fe40003fc4070 */
[----:B------:R-:W-:Y:S02]  /*08d0*/  LOP3.LUT R19, R0, 0x30, R7, 0xfe, !PT ;  /* 0x0000003000137812 */ /* 0x000fe400078efe07 */
[----:B------:R-:W-:-:S02]  /*08e0*/  LEA R84, R84, R85, 0x7 ;  /* 0x0000005554547211 */ /* 0x000fc400078e38ff */
[-C--:B------:R-:W-:Y:S02]  /*08f0*/  LEA R83, R83, R85.reuse, 0x7 ;  /* 0x0000005553537211 */ /* 0x080fe400078e38ff */
[-C--:B------:R-:W-:Y:S02]  /*0900*/  LEA R82, R82, R85.reuse, 0x7 ;  /* 0x0000005552527211 */ /* 0x080fe400078e38ff */
[----:B------:R-:W-:Y:S02]  /*0910*/  LEA R85, R7, R85, 0x7 ;  /* 0x0000005507557211 */ /* 0x000fe400078e38ff */
[C---:B------:R-:W-:Y:S02]  /*0920*/  LEA.HI R7, R4.reuse, R11, RZ, 0x7 ;  /* 0x0000000b04077211 */ /* 0x040fe400078f38ff */
[C---:B------:R-:W-:Y:S02]  /*0930*/  LEA.HI R9, R4.reuse, R13, RZ, 0x7 ;  /* 0x0000000d04097211 */ /* 0x040fe400078f38ff */
[----:B------:R-:W-:-:S02]  /*0940*/  LEA.HI R10, R4, R15, RZ, 0x7 ;  /* 0x0000000f040a7211 */ /* 0x000fc400078f38ff */
[----:B------:R-:W-:Y:S02]  /*0950*/  LEA.HI R4, R4, R19, RZ, 0x7 ;  /* 0x0000001304047211 */ /* 0x000fe400078f38ff */
[----:B------:R-:W-:Y:S02]  /*0960*/  LOP3.LUT R9, R9, 0xffff80, RZ, 0xc0, !PT ;  /* 0x00ffff8009097812 */ /* 0x000fe400078ec0ff */
[----:B------:R-:W-:Y:S02]  /*0970*/  LOP3.LUT R4, R4, 0xffff80, RZ, 0xc0, !PT ;  /* 0x00ffff8004047812 */ /* 0x000fe400078ec0ff */
[----:B------:R-:W-:Y:S02]  /*0980*/  @!P4 IADD3 R5, R5, -R12, RZ ;  /* 0x8000000c0505c210 */ /* 0x000fe40007ffe0ff */
[----:B------:R-:W-:Y:S02]  /*0990*/  LOP3.LUT R7, R7, 0xffff80, RZ, 0xc0, !PT ;  /* 0x00ffff8007077812 */ /* 0x000fe400078ec0ff */
[----:B------:R-:W-:-:S02]  /*09a0*/  IADD3 R9, R13, -R9, RZ ;  /* 0x800000090d097210 */ /* 0x000fc40007ffe0ff */
[----:B------:R-:W-:Y:S02]  /*09b0*/  @!P5 IADD3 R6, R6, -R12, RZ ;  /* 0x8000000c0606d210 */ /* 0x000fe40007ffe0ff */
[----:B------:R-:W-:Y:S02]  /*09c0*/  LOP3.LUT R10, R10, 0xffff80, RZ, 0xc0, !PT ;  /* 0x00ffff800a0a7812 */ /* 0x000fe400078ec0ff */
[----:B------:R-:W-:Y:S02]  /*09d0*/  IADD3 R13, R19, -R4, RZ ;  /* 0x80000004130d7210 */ /* 0x000fe40007ffe0ff */
[----:B------:R-:W-:Y:S02]  /*09e0*/  @!P6 IADD3 R8, R8, -R12, RZ ;  /* 0x8000000c0808e210 */ /* 0x000fe40007ffe0ff */
[----:B------:R-:W-:Y:S02]  /*09f0*/  ISETP.NE.AND P4, PT, RZ, c[0x0][0x178], PT ;  /* 0x00005e00ff007a0c */ /* 0x000fe40003f85270 */
[----:B------:R-:W-:-:S02]  /*0a00*/  LOP3.LUT R4, RZ, c[0x0][0x178], RZ, 0x33, !PT ;  /* 0x00005e00ff047a12 */ /* 0x000fc400078e33ff */
[----:B------:R-:W-:Y:S02]  /*0a10*/  @!P0 IADD3 R3, -R3, RZ, RZ ;  /* 0x000000ff03038210 */ /* 0x000fe40007ffe1ff */
[----:B------:R-:W-:Y:S02]  /*0a20*/  @!P3 IADD3 R5, -R5, RZ, RZ ;  /* 0x000000ff0505b210 */ /* 0x000fe40007ffe1ff */
[----:B------:R-:W-:Y:S02]  /*0a30*/  IADD3 R7, R11, -R7, RZ ;  /* 0x800000070b077210 */ /* 0x000fe40007ffe0ff */
[----:B------:R-:W-:Y:S02]  /*0a40*/  @!P2 IADD3 R6, -R6, RZ, RZ ;  /* 0x000000ff0606a210 */ /* 0x000fe40007ffe1ff */
[----:B------:R-:W-:Y:S02]  /*0a50*/  IADD3 R11, R15, -R10, RZ ;  /* 0x8000000a0f0b7210 */ /* 0x000fe40007ffe0ff */
[----:B------:R-:W-:-:S02]  /*0a60*/  @!P1 IADD3 R8, -R8, RZ, RZ ;  /* 0x000000ff08089210 */ /* 0x000fc40007ffe1ff */
[C---:B------:R-:W-:Y:S02]  /*0a70*/  SEL R15, R4.reuse, R3, !P4 ;  /* 0x00000003040f7207 */ /* 0x040fe40006000000 */
[C---:B------:R-:W-:Y:S02]  /*0a80*/  SEL R5, R4.reuse, R5, !P4 ;  /* 0x0000000504057207 */ /* 0x040fe40006000000 */
[C---:B------:R-:W-:Y:S02]  /*0a90*/  SEL R19, R4.reuse, R6, !P4 ;  /* 0x0000000604137207 */ /* 0x040fe40006000000 */
[----:B------:R-:W-:Y:S02]  /*0aa0*/  SEL R3, R4, R8, !P4 ;  /* 0x0000000804037207 */ /* 0x000fe40006000000 */
[-C--:B------:R-:W-:Y:S02]  /*0ab0*/  LEA R10, R15, R2.reuse, 0x8 ;  /* 0x000000020f0a7211 */ /* 0x080fe400078e40ff */
[----:B------:R-:W-:-:S02]  /*0ac0*/  LEA R12, R5, R2, 0x8 ;  /* 0x00000002050c7211 */ /* 0x000fc400078e40ff */
[-C--:B------:R-:W-:Y:S02]  /*0ad0*/  LEA R14, R19, R2.reuse, 0x8 ;  /* 0x00000002130e7211 */ /* 0x080fe400078e40ff */
[-C--:B------:R-:W-:Y:S02]  /*0ae0*/  LEA R3, R3, R2.reuse, 0x8 ;  /* 0x0000000203037211 */ /* 0x080fe400078e40ff */
[-C--:B------:R-:W-:Y:S01]  /*0af0*/  LEA R24, R11, R2.reuse, 0x8 ;  /* 0x000000020b187211 */ /* 0x080fe200078e40ff */
[-C--:B------:R-:W-:Y:S01]  /*0b00*/  IMAD.WIDE R10, R10, R27.reuse, c[0x0][0x160] ;  /* 0x000058000a0a7625 */ /* 0x080fe200078e021b */
[-C--:B------:R-:W-:Y:S02]  /*0b10*/  LEA R7, R7, R2.reuse, 0x8 ;  /* 0x0000000207077211 */ /* 0x080fe400078e40ff */
[-C--:B------:R-:W-:Y:S01]  /*0b20*/  LEA R26, R13, R2.reuse, 0x8 ;  /* 0x000000020d1a7211 */ /* 0x080fe200078e40ff */
[-C--:B------:R-:W-:Y:S01]  /*0b30*/  IMAD.WIDE R12, R12, R27.reuse, c[0x0][0x160] ;  /* 0x000058000c0c7625 */ /* 0x080fe200078e021b */
[----:B------:R-:W-:Y:S01]  /*0b40*/  LEA R9, R9, R2, 0x8 ;  /* 0x0000000209097211 */ /* 0x000fe200078e40ff */
[----:B------:R1:W-:Y:S02]  /*0b50*/  LDGSTS.E.BYPASS.128 [R85], [R10.64] ;  /* 0x000000000a557fae */ /* 0x0003e4000b901c46 */
[-C--:B------:R-:W-:Y:S01]  /*0b60*/  IMAD.WIDE R14, R14, R27.reuse, c[0x0][0x160] ;  /* 0x000058000e0e7625 */ /* 0x080fe200078e021b */
[----:B------:R-:W-:Y:S01]  /*0b70*/  IADD3 R2, P0, R12, 0x80, RZ ;  /* 0x000000800c027810 */ /* 0x000fe20007f1e0ff */
[----:B------:R2:W-:Y:S02]  /*0b80*/  LDGSTS.E.BYPASS.128 [R84], [R12.64] ;  /* 0x000000000c547fae */ /* 0x0005e4000b901c46 */
[----:B------:R-:W-:Y:S01]  /*0b90*/  IMAD.WIDE R18, R3, R27, c[0x0][0x160] ;  /* 0x0000580003127625 */ /* 0x000fe200078e021b */
[----:B------:R-:W-:Y:S01]  /*0ba0*/  IADD3.X R4, RZ, R13, RZ, P0, !PT ;  /* 0x0000000dff047210 */ /* 0x000fe200007fe4ff */
[----:B------:R3:W-:Y:S01]  /*0bb0*/  LDGSTS.E.BYPASS.128 [R83], [R14.64] ;  /* 0x000000000e537fae */ /* 0x0007e2000b901c46 */
[----:B------:R-:W-:Y:S01]  /*0bc0*/  IADD3 R3, P2, R10, 0x80, RZ ;  /* 0x000000800a037810 */ /* 0x000fe20007f5e0ff */
[-C--:B------:R-:W-:Y:S01]  /*0bd0*/  IMAD.WIDE R20, R7, R27.reuse, c[0x0][0x168] ;  /* 0x00005a0007147625 */ /* 0x080fe200078e021b */
[----:B------:R-:W-:Y:S01]  /*0be0*/  IADD3 R7, P0, R18, 0x80, RZ ;  /* 0x0000008012077810 */ /* 0x000fe20007f1e0ff */
[----:B------:R4:W-:Y:S01]  /*0bf0*/  LDGSTS.E.BYPASS.128 [R82], [R18.64] ;  /* 0x0000000012527fae */ /* 0x0009e2000b901c46 */
[----:B------:R-:W-:Y:S01]  /*0c00*/  IADD3 R5, P1, R14, 0x80, RZ ;  /* 0x000000800e057810 */ /* 0x000fe20007f3e0ff */
[----:B------:R-:W-:Y:S01]  /*0c10*/  IMAD.WIDE R22, R9, R27, c[0x0][0x168] ;  /* 0x00005a0009167625 */ /* 0x000fe200078e021b */
[----:B------:R-:W-:Y:S01]  /*0c20*/  IADD3.X R9, RZ, R19, RZ, P0, !PT ;  /* 0x00000013ff097210 */ /* 0x000fe200007fe4ff */
[----:B------:R-:W0:Y:S01]  /*0c30*/  LDGDEPBAR ;  /* 0x00000000000079af */ /* 0x000e220000000000 */
[----:B-1----:R-:W-:Y:S01]  /*0c40*/  IADD3 R10, P0, R20, 0x80, RZ ;  /* 0x00000080140a7810 */ /* 0x002fe20007f1e0ff */
[----:B------:R-:W-:Y:S01]  /*0c50*/  IMAD.WIDE R24, R24, R27, c[0x0][0x168] ;  /* 0x00005a0018187625 */ /* 0x000fe200078e021b */
[----:B------:R-:W-:Y:S01]  /*0c60*/  IADD3.X R8, RZ, R15, RZ, P1, !PT ;  /* 0x0000000fff087210 */ /* 0x000fe20000ffe4ff */
[----:B------:R4:W-:Y:S01]  /*0c70*/  LDGSTS.E.BYPASS.128 [R85+0x2000], [R20.64] ;  /* 0x0200000014557fae */ /* 0x0009e2000b901c46 */
[----:B--2---:R-:W-:Y:S01]  /*0c80*/  IADD3.X R12, RZ, R21, RZ, P0, !PT ;  /* 0x00000015ff0c7210 */ /* 0x004fe200007fe4ff */
[----:B------:R-:W-:Y:S01]  /*0c90*/  IMAD.WIDE R26, R26, R27, c[0x0][0x168] ;  /* 0x00005a001a1a7625 */ /* 0x000fe200078e021b */
[----:B------:R-:W-:Y:S01]  /*0ca0*/  IADD3.X R6, RZ, R11, RZ, P2, !PT ;  /* 0x0000000bff067210 */ /* 0x000fe200017fe4ff */
[----:B------:R4:W-:Y:S01]  /*0cb0*/  LDGSTS.E.BYPASS.128 [R84+0x2000], [R22.64] ;  /* 0x0200000016547fae */ /* 0x0009e2000b901c46 */
[----:B------:R-:W-:-:S02]  /*0cc0*/  IADD3 R13, P1, R24, 0x80, RZ ;  /* 0x00000080180d7810 */ /* 0x000fc40007f3e0ff */
[----:B---3--:R-:W-:Y:S01]  /*0cd0*/  IADD3 R14, P0, R26, 0x80, RZ ;  /* 0x000000801a0e7810 */ /* 0x008fe20007f1e0ff */
[----:B------:R1:W-:Y:S01]  /*0ce0*/  LDGSTS.E.BYPASS.128 [R83+0x2000], [R24.64] ;  /* 0x0200000018537fae */ /* 0x0003e2000b901c46 */
[----:B------:R-:W-:Y:S02]  /*0cf0*/  IADD3 R11, P2, R22, 0x80, RZ ;  /* 0x00000080160b7810 */ /* 0x000fe40007f5e0ff */
[----:B------:R-:W-:Y:S01]  /*0d00*/  IADD3.X R76, RZ, R25, RZ, P1, !PT ;  /* 0x00000019ff4c7210 */ /* 0x000fe20000ffe4ff */
[----:B------:R2:W-:Y:S01]  /*0d10*/  LDGSTS.E.BYPASS.128 [R82+0x2000], [R26.64] ;  /* 0x020000001a527fae */ /* 0x0005e2000b901c46 */
[----:B------:R-:W-:Y:S02]  /*0d20*/  IADD3.X R77, RZ, R27, RZ, P0, !PT ;  /* 0x0000001bff4d7210 */ /* 0x000fe400007fe4ff */
[----:B------:R-:W-:Y:S01]  /*0d30*/  IADD3.X R15, RZ, R23, RZ, P2, !PT ;  /* 0x00000017ff0f7210 */ /* 0x000fe200017fe4ff */
[----:B------:R-:W0:Y:S01]  /*0d40*/  LDGDEPBAR ;  /* 0x00000000000079af */ /* 0x000e220000000000 */
[----:B-1----:R-:W-:Y:S01]  /*0d50*/  CS2R R24, SRZ ;  /* 0x0000000000187805 */ /* 0x002fe2000001ff00 */
[----:B--2---:R-:W-:Y:S01]  /*0d60*/  CS2R R26, SRZ ;  /* 0x00000000001a7805 */ /* 0x004fe2000001ff00 */
[----:B------:R-:W-:-:S04]  /*0d70*/  DEPBAR.LE SB0, 0x0 ;  /* 0x000080000000791a */ /* 0x000fc80000000000 */
[----:B----4-:R-:W-:Y:S06]  /*0d80*/  BAR.SYNC 0x0 ;  /* 0x0000000000007b1d */ /* 0x010fec0000000000 */
.L_x_1:
[----:B------:R-:W-:Y:S01]  /*0d90*/  LDS.128 R16, [R81] ;  /* 0x0000000051107984 */ /* 0x000fe20000000c00 */
[C---:B------:R-:W-:Y:S02]  /*0da0*/  ISETP.GE.U32.AND P0, PT, R79.reuse, 0xe0, PT ;  /* 0x000000e04f00780c */ /* 0x040fe40003f06070 */
[----:B------:R-:W-:Y:S01]  /*0db0*/  IADD3 R79, R79, 0x20, RZ ;  /* 0x000000204f4f7810 */ /* 0x000fe20007ffe0ff */
[----:B------:R-:W1:Y:S04]  /*0dc0*/  LDS.128 R52, [R80] ;  /* 0x0000000050347984 */ /* 0x000e680000000c00 */
[----:B------:R-:W2:Y:S04]  /*0dd0*/  LDS.128 R40, [R80+0x100] ;  /* 0x0001000050287984 */ /* 0x000ea80000000c00 */
[----:B------:R-:W3:Y:S04]  /*0de0*/  LDS.128 R64, [R80+0x80] ;  /* 0x0000800050407984 */ /* 0x000ee80000000c00 */
[----:B------:R-:W4:Y:S04]  /*0df0*/  LDS.128 R20, [R80+0x180] ;  /* 0x0001800050147984 */ /* 0x000f280000000c00 */
[----:B------:R-:W4:Y:S04]  /*0e00*/  LDS.128 R68, [R81+0x80] ;  /* 0x0000800051447984 */ /* 0x000f280000000c00 */
[----:B------:R-:W4:Y:S01]  /*0e10*/  LDS.128 R36, [R81+0x100] ;  /* 0x0001000051247984 */ /* 0x000f220000000c00 */
[C---:B-1----:R-:W-:Y:S01]  /*0e20*/  FFMA R72, R16.reuse, R52, R72 ;  /* 0x0000003410487223 */ /* 0x042fe20000000048 */
[----:B--2---:R-:W-:-:S03]  /*0e30*/  FFMA R74, R16, R40, R74 ;  /* 0x00000028104a7223 */ /* 0x004fc6000000004a */
[C---:B------:R-:W-:Y:S01]  /*0e40*/  FFMA R89, R17.reuse, R53, R72 ;  /* 0x0000003511597223 */ /* 0x040fe20000000048 */
[C---:B---3--:R-:W-:Y:S01]  /*0e50*/  FFMA R86, R16.reuse, R64, R73 ;  /* 0x0000004010567223 */ /* 0x048fe20000000049 */
[C---:B------:R-:W-:Y:S01]  /*0e60*/  FFMA R91, R17.reuse, R41, R74 ;  /* 0x00000029115b7223 */ /* 0x040fe2000000004a */
[----:B----4-:R-:W-:Y:S02]  /*0e70*/  FFMA R16, R16, R20, R75 ;  /* 0x0000001410107223 */ /* 0x010fe4000000004b */
[C---:B------:R-:W-:Y:S01]  /*0e80*/  FFMA R87, R17.reuse, R65, R86 ;  /* 0x0000004111577223 */ /* 0x040fe20000000056 */
[----:B------:R-:W1:Y:S01]  /*0e90*/  LDS.128 R72, [R81+0x180] ;  /* 0x0001800051487984 */ /* 0x000e620000000c00 */
[C---:B------:R-:W-:Y:S01]  /*0ea0*/  FFMA R86, R18.reuse, R54, R89 ;  /* 0x0000003612567223 */ /* 0x040fe20000000059 */
[----:B------:R-:W-:Y:S01]  /*0eb0*/  FFMA R17, R17, R21, R16 ;  /* 0x0000001511117223 */ /* 0x000fe20000000010 */
[C---:B------:R-:W-:Y:S01]  /*0ec0*/  FFMA R16, R18.reuse, R42, R91 ;  /* 0x0000002a12107223 */ /* 0x040fe2000000005b */
[----:B------:R-:W-:Y:S01]  /*0ed0*/  FFMA R88, R18, R66, R87 ;  /* 0x0000004212587223 */ /* 0x000fe20000000057 */
[----:B------:R-:W-:Y:S01]  /*0ee0*/  FFMA R58, R68, R40, R58 ;  /* 0x00000028443a7223 */ /* 0x000fe2000000003a */
[----:B------:R-:W-:Y:S01]  /*0ef0*/  FFMA R18, R18, R22, R17 ;  /* 0x0000001612127223 */ /* 0x000fe20000000011 */
[----:B------:R-:W-:Y:S01]  /*0f00*/  FFMA R87, R19, R43, R16 ;  /* 0x0000002b13577223 */ /* 0x000fe20000000010 */
[C---:B------:R-:W-:Y:S01]  /*0f10*/  FFMA R16, R68.reuse, R64, R57 ;  /* 0x0000004044107223 */ /* 0x040fe20000000039 */
[C---:B------:R-:W-:Y:S01]  /*0f20*/  FFMA R56, R68.reuse, R52, R56 ;  /* 0x0000003444387223 */ /* 0x040fe20000000038 */
[----:B------:R-:W-:Y:S01]  /*0f30*/  FFMA R95, R69, R41, R58 ;  /* 0x00000029455f7223 */ /* 0x000fe2000000003a */
[C---:B------:R-:W-:Y:S01]  /*0f40*/  FFMA R89, R19.reuse, R55, R86 ;  /* 0x0000003713597223 */ /* 0x040fe20000000056 */
[C---:B------:R-:W-:Y:S01]  /*0f50*/  FFMA R91, R19.reuse, R67, R88 ;  /* 0x00000043135b7223 */ /* 0x040fe20000000058 */
[----:B------:R-:W-:Y:S01]  /*0f60*/  FFMA R93, R19, R23, R18 ;  /* 0x00000017135d7223 */ /* 0x000fe20000000012 */
[----:B------:R-:W-:Y:S01]  /*0f70*/  FFMA R68, R68, R20, R59 ;  /* 0x0000001444447223 */ /* 0x000fe2000000003b */
[C---:B------:R-:W-:Y:S01]  /*0f80*/  FFMA R57, R69.reuse, R65, R16 ;  /* 0x0000004145397223 */ /* 0x040fe20000000010 */
[C---:B------:R-:W-:Y:S01]  /*0f90*/  FFMA R59, R69.reuse, R53, R56 ;  /* 0x00000035453b7223 */ /* 0x040fe20000000038 */
[----:B------:R-:W2:Y:S01]  /*0fa0*/  LDS.128 R16, [R81+0x1000] ;  /* 0x0010000051107984 */ /* 0x000ea20000000c00 */
[----:B------:R-:W-:Y:S01]  /*0fb0*/  FFMA R56, R70, R42, R95 ;  /* 0x0000002a46387223 */ /* 0x000fe2000000005f */
[----:B------:R-:W-:Y:S01]  /*0fc0*/  FFMA R69, R69, R21, R68 ;  /* 0x0000001545457223 */ /* 0x000fe20000000044 */
[C---:B------:R-:W-:Y:S01]  /*0fd0*/  FFMA R48, R36.reuse, R52, R48 ;  /* 0x0000003424307223 */ /* 0x040fe20000000030 */
[C---:B------:R-:W-:Y:S01]  /*0fe0*/  FFMA R50, R36.reuse, R40, R50 ;  /* 0x0000002824327223 */ /* 0x040fe20000000032 */
[----:B------:R-:W-:Y:S01]  /*0ff0*/  FFMA R95, R71, R43, R56 ;  /* 0x0000002b475f7223 */ /* 0x000fe20000000038 */
[C---:B------:R-:W-:Y:S01]  /*1000*/  FFMA R56, R36.reuse, R64, R49 ;  /* 0x0000004024387223 */ /* 0x040fe20000000031 */
[----:B------:R-:W-:Y:S01]  /*1010*/  FFMA R36, R36, R20, R51 ;  /* 0x0000001424247223 */ /* 0x000fe20000000033 */
[C---:B------:R-:W-:Y:S01]  /*1020*/  FFMA R68, R70.reuse, R66, R57 ;  /* 0x0000004246447223 */ /* 0x040fe20000000039 */
[C---:B------:R-:W-:Y:S01]  /*1030*/  FFMA R58, R70.reuse, R54, R59 ;  /* 0x00000036463a7223 */ /* 0x040fe2000000003b */
[----:B------:R-:W-:Y:S01]  /*1040*/  FFMA R70, R70, R22, R69 ;  /* 0x0000001646467223 */ /* 0x000fe20000000045 */
[C---:B------:R-:W-:Y:S01]  /*1050*/  FFMA R57, R37.reuse, R65, R56 ;  /* 0x0000004125397223 */ /* 0x040fe20000000038 */
[C---:B------:R-:W-:Y:S01]  /*1060*/  FFMA R59, R37.reuse, R53, R48 ;  /* 0x00000035253b7223 */ /* 0x040fe20000000030 */
[C---:B------:R-:W-:Y:S01]  /*1070*/  FFMA R69, R37.reuse, R41, R50 ;  /* 0x0000002925457223 */ /* 0x040fe20000000032 */
[----:B------:R-:W-:Y:S01]  /*1080*/  FFMA R37, R37, R21, R36 ;  /* 0x0000001525257223 */ /* 0x000fe20000000024 */
[----:B------:R-:W-:Y:S01]  /*1090*/  FFMA R97, R71, R55, R58 ;  /* 0x0000003747617223 */ /* 0x000fe2000000003a */
[----:B------:R-:W3:Y:S01]  /*10a0*/  LDS.128 R48, [R81+0x1080] ;  /* 0x0010800051307984 */ /* 0x000ee20000000c00 */
[C---:B------:R-:W-:Y:S01]  /*10b0*/  FFMA R58, R38.reuse, R66, R57 ;  /* 0x00000042263a7223 */ /* 0x040fe20000000039 */
[C---:B------:R-:W-:Y:S01]  /*10c0*/  FFMA R56, R38.reuse, R54, R59 ;  /* 0x0000003626387223 */ /* 0x040fe2000000003b */
[C---:B------:R-:W-:Y:S01]  /*10d0*/  FFMA R36, R38.reuse, R42, R69 ;  /* 0x0000002a26247223 */ /* 0x040fe20000000045 */
[----:B------:R-:W-:Y:S01]  /*10e0*/  FFMA R38, R38, R22, R37 ;  /* 0x0000001626267223 */ /* 0x000fe20000000025 */
[C---:B------:R-:W-:Y:S01]  /*10f0*/  FFMA R107, R39.reuse, R67, R58 ;  /* 0x00000043276b7223 */ /* 0x040fe2000000003a */
[C---:B------:R-:W-:Y:S01]  /*1100*/  FFMA R105, R39.reuse, R55, R56 ;  /* 0x0000003727697223 */ /* 0x040fe20000000038 */
[C---:B-1----:R-:W-:Y:S01]  /*1110*/  FFMA R24, R72.reuse, R52, R24 ;  /* 0x0000003448187223 */ /* 0x042fe20000000018 */
[C---:B------:R-:W-:Y:S01]  /*1120*/  FFMA R109, R39.reuse, R23, R38 ;  /* 0x00000017276d7223 */ /* 0x040fe20000000026 */
[C---:B------:R-:W-:Y:S01]  /*1130*/  FFMA R38, R72.reuse, R64, R25 ;  /* 0x0000004048267223 */ /* 0x040fe20000000019 */
[----:B------:R-:W-:Y:S01]  /*1140*/  FFMA R103, R39, R43, R36 ;  /* 0x0000002b27677223 */ /* 0x000fe20000000024 */
[C---:B------:R-:W-:Y:S01]  /*1150*/  FFMA R36, R72.reuse, R20, R27 ;  /* 0x0000001448247223 */ /* 0x040fe2000000001b */
[----:B------:R-:W-:Y:S01]  /*1160*/  FFMA R26, R72, R40, R26 ;  /* 0x00000028481a7223 */ /* 0x000fe2000000001a */
[C---:B------:R-:W-:Y:S01]  /*1170*/  FFMA R25, R73.reuse, R65, R38 ;  /* 0x0000004149197223 */ /* 0x040fe20000000026 */
[C---:B------:R-:W-:Y:S01]  /*1180*/  FFMA R27, R73.reuse, R53, R24 ;  /* 0x00000035491b7223 */ /* 0x040fe20000000018 */
[C---:B------:R-:W-:Y:S01]  /*1190*/  FFMA R37, R73.reuse, R21, R36 ;  /* 0x0000001549257223 */ /* 0x040fe20000000024 */
[----:B------:R-:W-:Y:S01]  /*11a0*/  FFMA R73, R73, R41, R26 ;  /* 0x0000002949497223 */ /* 0x000fe2000000001a */
[C---:B------:R-:W-:Y:S01]  /*11b0*/  FFMA R56, R74.reuse, R66, R25 ;  /* 0x000000424a387223 */ /* 0x040fe20000000019 */
[C---:B------:R-:W-:Y:S01]  /*11c0*/  FFMA R38, R74.reuse, R54, R27 ;  /* 0x000000364a267223 */ /* 0x040fe2000000001b */
[C---:B------:R-:W-:Y:S01]  /*11d0*/  FFMA R36, R74.reuse, R22, R37 ;  /* 0x000000164a247223 */ /* 0x040fe20000000025 */
[----:B------:R-:W1:Y:S01]  /*11e0*/  LDS.128 R24, [R81+0x1100] ;  /* 0x0011000051187984 */ /* 0x000e620000000c00 */
[----:B------:R-:W-:Y:S01]  /*11f0*/  FFMA R74, R74, R42, R73 ;  /* 0x0000002a4a4a7223 */ /* 0x000fe20000000049 */
[C---:B------:R-:W-:Y:S01]  /*1200*/  FFMA R113, R75.reuse, R55, R38 ;  /* 0x000000374b717223 */ /* 0x040fe20000000026 */
[----:B------:R-:W-:Y:S01]  /*1210*/  FFMA R117, R75, R23, R36 ;  /* 0x000000174b757223 */ /* 0x000fe20000000024 */
[C---:B--2---:R-:W-:Y:S01]  /*1220*/  FFMA R36, R16.reuse, R20, R35 ;  /* 0x0000001410247223 */ /* 0x044fe20000000023 */
[C---:B------:R-:W-:Y:S01]  /*1230*/  FFMA R38, R16.reuse, R64, R33 ;  /* 0x0000004010267223 */ /* 0x040fe20000000021 */
        /* <DEDUP_REMOVED lines=11> */
[----:B------:R-:W2:Y:S01]  /*12f0*/  LDS.128 R32, [R81+0x1180] ;  /* 0x0011800051207984 */ /* 0x000ea20000000c00 */
[C---:B------:R-:W-:Y:S01]  /*1300*/  FFMA R123, R19.reuse, R67, R38 ;  /* 0x00000043137b7223 */ /* 0x040fe20000000026 */
[C---:B------:R-:W-:Y:S01]  /*1310*/  FFMA R121, R19.reuse, R55, R36 ;  /* 0x0000003713797223 */ /* 0x040fe20000000024 */
[C---:B---3--:R-:W-:Y:S01]  /*1320*/  FFMA R16, R48.reuse, R20, R31 ;  /* 0x0000001430107223 */ /* 0x048fe2000000001f */
[C---:B------:R-:W-:Y:S01]  /*1330*/  FFMA R30, R48.reuse, R40, R30 ;  /* 0x00000028301e7223 */ /* 0x040fe2000000001e */
[C---:B------:R-:W-:Y:S01]  /*1340*/  FFMA R28, R48.reuse, R52, R28 ;  /* 0x00000034301c7223 */ /* 0x040fe2000000001c */
[----:B------:R-:W-:Y:S01]  /*1350*/  FFMA R119, R19, R43, R18 ;  /* 0x0000002b13777223 */ /* 0x000fe20000000012 */
        /* <DEDUP_REMOVED lines=8> */
[----:B------:R-:W-:Y:S01]  /*13e0*/  LDS.128 R28, [R80+0x10] ;  /* 0x00001000501c7984 */ /* 0x000fe20000000c00 */
[-C--:B------:R-:W-:Y:S01]  /*13f0*/  FFMA R115, R75, R67.reuse, R56 ;  /* 0x000000434b737223 */ /* 0x080fe20000000038 */
[C---:B------:R-:W-:Y:S01]  /*1400*/  FFMA R99, R71.reuse, R67, R68 ;  /* 0x0000004347637223 */ /* 0x040fe20000000044 */
[----:B------:R-:W-:Y:S01]  /*1410*/  FFMA R101, R71, R23, R70 ;  /* 0x0000001747657223 */ /* 0x000fe20000000046 */
[----:B------:R-:W3:Y:S01]  /*1420*/  LDS.128 R16, [R81+0x10] ;  /* 0x0000100051107984 */ /* 0x000ee20000000c00 */
[----:B------:R-:W-:Y:S01]  /*1430*/  FFMA R49, R49, R65, R48 ;  /* 0x0000004131317223 */ /* 0x000fe20000000030 */
[C---:B------:R-:W-:Y:S01]  /*1440*/  FFMA R74, R51.reuse, R55, R74 ;  /* 0x00000037334a7223 */ /* 0x040fe2000000004a */
[C---:B------:R-:W-:Y:S01]  /*1450*/  FFMA R72, R51.reuse, R43, R72 ;  /* 0x0000002b33487223 */ /* 0x040fe20000000048 */
[----:B------:R-:W4:Y:S01]  /*1460*/  LDS.128 R36, [R80+0x90] ;  /* 0x0000900050247984 */ /* 0x000f220000000c00 */
[----:B-1----:R-:W-:Y:S01]  /*1470*/  FFMA R48, R24, R64, R61 ;  /* 0x0000004018307223 */ /* 0x002fe2000000003d */
[----:B------:R-:W-:Y:S01]  /*1480*/  FFMA R86, R50, R66, R49 ;  /* 0x0000004232567223 */ /* 0x000fe20000000031 */
[C---:B------:R-:W-:Y:S01]  /*1490*/  FFMA R60, R24.reuse, R52, R60 ;  /* 0x00000034183c7223 */ /* 0x040fe2000000003c */
[----:B------:R-:W1:Y:S01]  /*14a0*/  LDS.128 R56, [R80+0x110] ;  /* 0x0001100050387984 */ /* 0x000e620000000c00 */
[C---:B------:R-:W-:Y:S01]  /*14b0*/  FFMA R62, R24.reuse, R40, R62 ;  /* 0x00000028183e7223 */ /* 0x040fe2000000003e */
[C---:B------:R-:W-:Y:S01]  /*14c0*/  FFMA R86, R51.reuse, R67, R86 ;  /* 0x0000004333567223 */ /* 0x040fe20000000056 */
[----:B------:R-:W-:Y:S01]  /*14d0*/  FFMA R88, R51, R23, R88 ;  /* 0x0000001733587223 */ /* 0x000fe20000000058 */
[----:B------:R-:W1:Y:S01]  /*14e0*/  LDS.128 R68, [R80+0x190] ;  /* 0x0001900050447984 */ /* 0x000e620000000c00 */
[----:B------:R-:W-:Y:S01]  /*14f0*/  FFMA R24, R24, R20, R63 ;  /* 0x0000001418187223 */ /* 0x000fe2000000003f */
[C---:B------:R-:W-:Y:S01]  /*1500*/  FFMA R61, R25.reuse, R65, R48 ;  /* 0x00000041193d7223 */ /* 0x040fe20000000030 */
[C---:B------:R-:W-:Y:S01]  /*1510*/  FFMA R63, R25.reuse, R53, R60 ;  /* 0x00000035193f7223 */ /* 0x040fe2000000003c */
[----:B------:R-:W1:Y:S01]  /*1520*/  LDS.128 R48, [R81+0x90] ;  /* 0x0000900051307984 */ /* 0x000e620000000c00 */
        /* <DEDUP_REMOVED lines=10> */
[C---:B--2---:R-:W-:Y:S01]  /*15d0*/  FFMA R40, R32.reuse, R40, R46 ;  /* 0x0000002820287223 */ /* 0x044fe2000000002e */
[----:B------:R-:W2:Y:S01]  /*15e0*/  LDS.128 R24, [R81+0x110] ;  /* 0x0001100051187984 */ /* 0x000ea20000000c00 */
        /* <DEDUP_REMOVED lines=11> */
[C---:B---3--:R-:W-:Y:S01]  /*16a0*/  FFMA R22, R16.reuse, R28, R89 ;  /* 0x0000001c10167223 */ /* 0x048fe20000000059 */
[C---:B------:R-:W-:Y:S01]  /*16b0*/  FFMA R67, R35.reuse, R67, R66 ;  /* 0x0000004323437223 */ /* 0x040fe20000000042 */
[C---:B------:R-:W-:Y:S01]  /*16c0*/  FFMA R65, R35.reuse, R55, R54 ;  /* 0x0000003723417223 */ /* 0x040fe20000000036 */
[C---:B------:R-:W-:Y:S01]  /*16d0*/  FFMA R60, R35.reuse, R43, R60 ;  /* 0x0000002b233c7223 */ /* 0x040fe2000000003c */
[C---:B----4-:R-:W-:Y:S01]  /*16e0*/  FFMA R32, R16.reuse, R36, R91 ;  /* 0x0000002410207223 */ /* 0x050fe2000000005b */
[----:B------:R-:W-:Y:S01]  /*16f0*/  FFMA R62, R35, R23, R62 ;  /* 0x00000017233e7223 */ /* 0x000fe2000000003e */
[C---:B------:R-:W-:Y:S01]  /*1700*/  FFMA R35, R17.reuse, R29, R22 ;  /* 0x0000001d11237223 */ /* 0x040fe20000000016 */
[----:B------:R-:W-:Y:S01]  /*1710*/  LDS.128 R52, [R81+0x1110] ;  /* 0x0011100051347984 */ /* 0x000fe20000000c00 */
[----:B-1----:R-:W-:Y:S01]  /*1720*/  FFMA R20, R16, R56, R87 ;  /* 0x0000003810147223 */ /* 0x002fe20000000057 */
[C---:B------:R-:W-:Y:S01]  /*1730*/  FFMA R33, R17.reuse, R37, R32 ;  /* 0x0000002511217223 */ /* 0x040fe20000000020 */
[----:B------:R-:W-:Y:S01]  /*1740*/  FFMA R32, R18, R30, R35 ;  /* 0x0000001e12207223 */ /* 0x000fe20000000023 */
[----:B------:R-:W-:Y:S01]  /*1750*/  FFMA R16, R16, R68, R93 ;  /* 0x0000004410107223 */ /* 0x000fe2000000005d */
[C---:B------:R-:W-:Y:S01]  /*1760*/  FFMA R41, R17.reuse, R57, R20 ;  /* 0x0000003911297223 */ /* 0x040fe20000000014 */
[C---:B------:R-:W-:Y:S01]  /*1770*/  FFMA R34, R18.reuse, R38, R33 ;  /* 0x0000002612227223 */ /* 0x040fe20000000021 */
[----:B------:R-:W1:Y:S01]  /*1780*/  LDS.128 R20, [R81+0x190] ;  /* 0x0001900051147984 */ /* 0x000e620000000c00 */
[----:B------:R-:W-:Y:S01]  /*1790*/  FFMA R17, R17, R69, R16 ;  /* 0x0000004511117223 */ /* 0x000fe20000000010 */
[----:B------:R-:W-:Y:S01]  /*17a0*/  FFMA R16, R18, R58, R41 ;  /* 0x0000003a12107223 */ /* 0x000fe20000000029 */
[C---:B------:R-:W-:Y:S01]  /*17b0*/  FFMA R89, R19.reuse, R31, R32 ;  /* 0x0000001f13597223 */ /* 0x040fe20000000020 */
[----:B------:R-:W-:Y:S01]  /*17c0*/  FFMA R32, R48, R36, R99 ;  /* 0x0000002430207223 */ /* 0x000fe20000000063 */
[----:B------:R-:W-:Y:S01]  /*17d0*/  FFMA R18, R18, R70, R17 ;  /* 0x0000004612127223 */ /* 0x000fe20000000011 */
[----:B------:R-:W-:Y:S01]  /*17e0*/  FFMA R87, R19, R59, R16 ;  /* 0x0000003b13577223 */ /* 0x000fe20000000010 */
[C---:B------:R-:W-:Y:S01]  /*17f0*/  FFMA R16, R48.reuse, R56, R95 ;  /* 0x0000003830107223 */ /* 0x040fe2000000005f */
[----:B------:R-:W-:Y:S01]  /*1800*/  FFMA R33, R49, R37, R32 ;  /* 0x0000002531217223 */ /* 0x000fe20000000020 */
[C---:B------:R-:W-:Y:S01]  /*1810*/  FFMA R93, R19.reuse, R71, R18 ;  /* 0x00000047135d7223 */ /* 0x040fe20000000012 */
[----:B------:R-:W-:Y:S01]  /*1820*/  FFMA R18, R48, R28, R97 ;  /* 0x0000001c30127223 */ /* 0x000fe20000000061 */
[----:B------:R-:W-:Y:S01]  /*1830*/  FFMA R91, R19, R39, R34 ;  /* 0x00000027135b7223 */ /* 0x000fe20000000022 */
[C---:B------:R-:W-:Y:S01]  /*1840*/  FFMA R41, R49.reuse, R57, R16 ;  /* 0x0000003931297223 */ /* 0x040fe20000000010 */
[----:B------:R-:W-:Y:S01]  /*1850*/  FFMA R40, R50, R38, R33 ;  /* 0x0000002632287223 */ /* 0x000fe20000000021 */
[----:B------:R-:W-:Y:S01]  /*1860*/  FFMA R35, R49, R29, R18 ;  /* 0x0000001d31237223 */ /* 0x000fe20000000012 */
[----:B------:R-:W-:Y:S01]  /*1870*/  FFMA R48, R48, R68, R101 ;  /* 0x0000004430307223 */ /* 0x000fe20000000065 */
[----:B------:R-:W3:Y:S01]  /*1880*/  LDS.128 R16, [R81+0x1010] ;  /* 0x0010100051107984 */ /* 0x000ee20000000c00 */
[----:B------:R-:W-:Y:S01]  /*1890*/  FFMA R99, R51, R39, R40 ;  /* 0x0000002733637223 */ /* 0x000fe20000000028 */
[----:B--2---:R-:W-:Y:S01]  /*18a0*/  FFMA R40, R24, R36, R107 ;  /* 0x0000002418287223 */ /* 0x004fe2000000006b */
[C---:B------:R-:W-:Y:S01]  /*18b0*/  FFMA R34, R50.reuse, R30, R35 ;  /* 0x0000001e32227223 */ /* 0x040fe20000000023 */
[----:B------:R-:W-:Y:S01]  /*18c0*/  FFMA R32, R50, R58, R41 ;  /* 0x0000003a32207223 */ /* 0x000fe20000000029 */
[----:B------:R-:W-:Y:S01]  /*18d0*/  FFMA R49, R49, R69, R48 ;  /* 0x0000004531317223 */ /* 0x000fe20000000030 */
[----:B------:R-:W-:Y:S01]  /*18e0*/  FFMA R33, R25, R37, R40 ;  /* 0x0000002519217223 */ /* 0x000fe20000000028 */
[C---:B------:R-:W-:Y:S01]  /*18f0*/  FFMA R97, R51.reuse, R31, R34 ;  /* 0x0000001f33617223 */ /* 0x040fe20000000022 */
[----:B------:R-:W2:Y:S01]  /*1900*/  LDS.128 R40, [R81+0x1090] ;  /* 0x0010900051287984 */ /* 0x000ea20000000c00 */
[----:B------:R-:W-:Y:S01]  /*1910*/  FFMA R95, R51, R59, R32 ;  /* 0x0000003b335f7223 */ /* 0x000fe20000000020 */
        /* <DEDUP_REMOVED lines=14> */
[C---:B-1----:R-:W-:Y:S01]  /*1a00*/  FFMA R24, R20.reuse, R68, R117 ;  /* 0x0000004414187223 */ /* 0x042fe20000000075 */
[C---:B------:R-:W-:Y:S01]  /*1a10*/  FFMA R32, R20.reuse, R36, R115 ;  /* 0x0000002414207223 */ /* 0x040fe20000000073 */
[C---:B------:R-:W-:Y:S01]  /*1a20*/  FFMA R26, R20.reuse, R28, R113 ;  /* 0x0000001c141a7223 */ /* 0x040fe20000000071 */
[----:B------:R-:W-:Y:S01]  /*1a30*/  FFMA R20, R20, R56, R111 ;  /* 0x0000003814147223 */ /* 0x000fe2000000006f */
        /* <DEDUP_REMOVED lines=16> */
[----:B------:R-:W-:Y:S01]  /*1b40*/  FFMA R16, R16, R56, R119 ;  /* 0x0000003810107223 */ /* 0x000fe20000000077 */
[C---:B------:R-:W-:Y:S01]  /*1b50*/  FFMA R25, R17.reuse, R69, R20 ;  /* 0x0000004511197223 */ /* 0x040fe20000000014 */
[C---:B------:R-:W-:Y:S01]  /*1b60*/  FFMA R21, R17.reuse, R37, R24 ;  /* 0x0000002511157223 */ /* 0x040fe20000000018 */
[C---:B------:R-:W-:Y:S01]  /*1b70*/  FFMA R23, R17.reuse, R29, R22 ;  /* 0x0000001d11177223 */ /* 0x040fe20000000016 */
[----:B------:R-:W-:Y:S01]  /*1b80*/  FFMA R17, R17, R57, R16 ;  /* 0x0000003911117223 */ /* 0x000fe20000000010 */
[----:B------:R-:W1:Y:S01]  /*1b90*/  LDS.128 R44, [R81+0x1190] ;  /* 0x00119000512c7984 */ /* 0x000e620000000c00 */
[C---:B------:R-:W-:Y:S01]  /*1ba0*/  FFMA R16, R18.reuse, R70, R25 ;  /* 0x0000004612107223 */ /* 0x040fe20000000019 */
[C---:B------:R-:W-:Y:S01]  /*1bb0*/  FFMA R22, R18.reuse, R38, R21 ;  /* 0x0000002612167223 */ /* 0x040fe20000000015 */
[C---:B------:R-:W-:Y:S01]  /*1bc0*/  FFMA R20, R18.reuse, R30, R23 ;  /* 0x0000001e12147223 */ /* 0x040fe20000000017 */
[----:B------:R-:W-:Y:S01]  /*1bd0*/  FFMA R18, R18, R58, R17 ;  /* 0x0000003a12127223 */ /* 0x000fe20000000011 */
[C---:B--2---:R-:W-:Y:S01]  /*1be0*/  FFMA R72, R40.reuse, R56, R72 ;  /* 0x0000003828487223 */ /* 0x044fe20000000048 */
[C---:B------:R-:W-:Y:S01]  /*1bf0*/  FFMA R74, R40.reuse, R28, R74 ;  /* 0x0000001c284a7223 */ /* 0x040fe2000000004a */
[C---:B------:R-:W-:Y:S01]  /*1c00*/  FFMA R123, R19.reuse, R39, R22 ;  /* 0x00000027137b7223 */ /* 0x040fe20000000016 */
        /* <DEDUP_REMOVED lines=8> */
[----:B------:R-:W-:Y:S01]  /*1c90*/  FFMA R86, R40, R36, R86 ;  /* 0x0000002428567223 */ /* 0x000fe20000000056 */
[C---:B------:R-:W-:Y:S01]  /*1ca0*/  FFMA R72, R42.reuse, R58, R19 ;  /* 0x0000003a2a487223 */ /* 0x040fe20000000013 */
[C---:B------:R-:W-:Y:S01]  /*1cb0*/  FFMA R74, R42.reuse, R30, R17 ;  /* 0x0000001e2a4a7223 */ /* 0x040fe20000000011 */
[----:B------:R-:W-:Y:S01]  /*1cc0*/  LDS.128 R48, [R81+0x20] ;  /* 0x0000200051307984 */ /* 0x000fe20000000c00 */
[----:B------:R-:W-:Y:S01]  /*1cd0*/  FFMA R41, R41, R37, R86 ;  /* 0x0000002529297223 */ /* 0x000fe20000000056 */
[----:B------:R-:W-:Y:S01]  /*1ce0*/  FFMA R88, R42, R70, R21 ;  /* 0x000000462a587223 */ /* 0x000fe20000000015 */
[----:B------:R-:W-:Y:S01]  /*1cf0*/  FFMA R40, R52, R56, R61 ;  /* 0x0000003834287223 */ /* 0x000fe2000000003d */
[----:B------:R-:W2:Y:S01]  /*1d00*/  LDS.128 R16, [R80+0x20] ;  /* 0x0000200050107984 */ /* 0x000ea20000000c00 */
[----:B------:R-:W-:Y:S01]  /*1d10*/  FFMA R86, R42, R38, R41 ;  /* 0x000000262a567223 */ /* 0x000fe20000000029 */
[C---:B------:R-:W-:Y:S01]  /*1d20*/  FFMA R42, R52.reuse, R28, R63 ;  /* 0x0000001c342a7223 */ /* 0x040fe2000000003f */
[C---:B------:R-:W-:Y:S01]  /*1d30*/  FFMA R90, R52.reuse, R36, R73 ;  /* 0x00000024345a7223 */ /* 0x040fe20000000049 */
[----:B------:R-:W3:Y:S01]  /*1d40*/  LDS.128 R24, [R80+0x120] ;  /* 0x0001200050187984 */ /* 0x000ee20000000c00 */
[C---:B------:R-:W-:Y:S01]  /*1d50*/  FFMA R86, R43.reuse, R39, R86 ;  /* 0x000000272b567223 */ /* 0x040fe20000000056 */
[C---:B------:R-:W-:Y:S01]  /*1d60*/  FFMA R74, R43.reuse, R31, R74 ;  /* 0x0000001f2b4a7223 */ /* 0x040fe2000000004a */
[C---:B------:R-:W-:Y:S01]  /*1d70*/  FFMA R72, R43.reuse, R59, R72 ;  /* 0x0000003b2b487223 */ /* 0x040fe20000000048 */
[----:B------:R-:W4:Y:S01]  /*1d80*/  LDS.128 R20, [R80+0xa0] ;  /* 0x0000a00050147984 */ /* 0x000f220000000c00 */
[----:B------:R-:W-:Y:S01]  /*1d90*/  FFMA R88, R43, R71, R88 ;  /* 0x000000472b587223 */ /* 0x000fe20000000058 */
        /* <DEDUP_REMOVED lines=9> */
[----:B------:R-:W-:Y:S01]  /*1e30*/  FFMA R52, R54, R58, R73 ;  /* 0x0000003a36347223 */ /* 0x000fe20000000049 */
[----:B-1----:R-:W-:Y:S01]  /*1e40*/  FFMA R28, R44, R28, R65 ;  /* 0x0000001c2c1c7223 */ /* 0x002fe20000000041 */
[----:B------:R-:W-:Y:S01]  /*1e50*/  FFMA R54, R54, R70, R53 ;  /* 0x0000004636367223 */ /* 0x000fe20000000035 */
[C---:B------:R-:W-:Y:S01]  /*1e60*/  FFMA R103, R55.reuse, R39, R92 ;  /* 0x0000002737677223 */ /* 0x040fe2000000005c */
[----:B------:R-:W-:Y:S01]  /*1e70*/  FFMA R75, R55, R31, R90 ;  /* 0x0000001f374b7223 */ /* 0x000fe2000000005a */
[----:B------:R-:W-:Y:S01]  /*1e80*/  FFMA R29, R45, R29, R28 ;  /* 0x0000001d2d1d7223 */ /* 0x000fe2000000001c */
[C---:B------:R-:W-:Y:S01]  /*1e90*/  FFMA R73, R55.reuse, R59, R52 ;  /* 0x0000003b37497223 */ /* 0x040fe20000000034 */
[----:B------:R-:W-:Y:S01]  /*1ea0*/  FFMA R111, R55, R71, R54 ;  /* 0x00000047376f7223 */ /* 0x000fe20000000036 */
[C---:B------:R-:W-:Y:S01]  /*1eb0*/  FFMA R36, R44.reuse, R36, R67 ;  /* 0x000000242c247223 */ /* 0x040fe20000000043 */
[----:B------:R-:W1:Y:S01]  /*1ec0*/  LDS.128 R52, [R81+0x120] ;  /* 0x0001200051347984 */ /* 0x000e620000000c00 */
[----:B------:R-:W-:Y:S01]  /*1ed0*/  FFMA R60, R44, R56, R60 ;  /* 0x000000382c3c7223 */ /* 0x000fe2000000003c */
[----:B------:R-:W-:Y:S01]  /*1ee0*/  FFMA R30, R46, R30, R29 ;  /* 0x0000001e2e1e7223 */ /* 0x000fe2000000001d */
[----:B------:R-:W-:Y:S01]  /*1ef0*/  FFMA R62, R44, R68, R62 ;  /* 0x000000442c3e7223 */ /* 0x000fe2000000003e */
[C---:B------:R-:W-:Y:S01]  /*1f00*/  FFMA R37, R45.reuse, R37, R36 ;  /* 0x000000252d257223 */ /* 0x040fe20000000024 */
[----:B------:R-:W-:Y:S01]  /*1f10*/  FFMA R57, R45, R57, R60 ;  /* 0x000000392d397223 */ /* 0x000fe2000000003c */
[----:B------:R-:W-:Y:S01]  /*1f20*/  FFMA R67, R47, R31, R30 ;  /* 0x0000001f2f437223 */ /* 0x000fe2000000001e */
[----:B------:R-:W-:Y:S01]  /*1f30*/  FFMA R45, R45, R69, R62 ;  /* 0x000000452d2d7223 */ /* 0x000fe2000000003e */
[C---:B------:R-:W-:Y:S01]  /*1f40*/  FFMA R38, R46.reuse, R38, R37 ;  /* 0x000000262e267223 */ /* 0x040fe20000000025 */
[C---:B------:R-:W-:Y:S01]  /*1f50*/  FFMA R58, R46.reuse, R58, R57 ;  /* 0x0000003a2e3a7223 */ /* 0x040fe20000000039 */
[----:B------:R-:W-:Y:S01]  /*1f60*/  LDS.128 R60, [R81+0x1120] ;  /* 0x00112000513c7984 */ /* 0x000fe20000000c00 */
[----:B------:R-:W-:Y:S01]  /*1f70*/  FFMA R46, R46, R70, R45 ;  /* 0x000000462e2e7223 */ /* 0x000fe2000000002d */
[C---:B--2---:R-:W-:Y:S01]  /*1f80*/  FFMA R30, R48.reuse, R16, R89 ;  /* 0x00000010301e7223 */ /* 0x044fe20000000059 */
[C---:B------:R-:W-:Y:S01]  /*1f90*/  FFMA R65, R47.reuse, R39, R38 ;  /* 0x000000272f417223 */ /* 0x040fe20000000026 */
[C---:B------:R-:W-:Y:S01]  /*1fa0*/  FFMA R69, R47.reuse, R59, R58 ;  /* 0x0000003b2f457223 */ /* 0x040fe2000000003a */
[----:B------:R-:W-:Y:S01]  /*1fb0*/  FFMA R71, R47, R71, R46 ;  /* 0x000000472f477223 */ /* 0x000fe2000000002e */
[C---:B---3--:R-:W-:Y:S01]  /*1fc0*/  FFMA R28, R48.reuse, R24, R87 ;  /* 0x00000018301c7223 */ /* 0x048fe20000000057 */
[C---:B------:R-:W-:Y:S01]  /*1fd0*/  FFMA R39, R49.reuse, R17, R30 ;  /* 0x0000001131277223 */ /* 0x040fe2000000001e */
[----:B------:R-:W-:Y:S01]  /*1fe0*/  LDS.128 R56, [R81+0x30] ;  /* 0x0000300051387984 */ /* 0x000fe20000000c00 */
[----:B----4-:R-:W-:Y:S01]  /*1ff0*/  FFMA R36, R48, R20, R91 ;  /* 0x0000001430247223 */ /* 0x010fe2000000005b */
[C---:B------:R-:W-:Y:S01]  /*2000*/  FFMA R45, R49.reuse, R25, R28 ;  /* 0x00000019312d7223 */ /* 0x040fe2000000001c */
[C---:B------:R-:W-:Y:S01]  /*2010*/  FFMA R38, R50.reuse, R18, R39 ;  /* 0x0000001232267223 */ /* 0x040fe20000000027 */
[----:B------:R-:W2:Y:S01]  /*2020*/  LDS.128 R28, [R81+0x1a0] ;  /* 0x0001a000511c7984 */ /* 0x000ea20000000c00 */
        /* <DEDUP_REMOVED lines=13> */
[C---:B------:R-:W-:Y:S01]  /*2100*/  FFMA R49, R41.reuse, R25, R36 ;  /* 0x0000001929317223 */ /* 0x040fe20000000024 */
[----:B------:R-:W-:Y:S01]  /*2110*/  FFMA R40, R40, R32, R101 ;  /* 0x0000002028287223 */ /* 0x000fe20000000065 */
[----:B------:R-:W3:Y:S01]  /*2120*/  LDS.128 R36, [R81+0x1020] ;  /* 0x0010200051247984 */ /* 0x000ee20000000c00 */
[----:B------:R-:W-:Y:S01]  /*2130*/  FFMA R45, R41, R21, R44 ;  /* 0x00000015292d7223 */ /* 0x000fe2000000002c */
[----:B------:R-:W-:Y:S01]  /*2140*/  FFMA R93, R51, R35, R50 ;  /* 0x00000023335d7223 */ /* 0x000fe20000000032 */
[----:B------:R-:W-:Y:S01]  /*2150*/  FFMA R41, R41, R33, R40 ;  /* 0x0000002129297223 */ /* 0x000fe20000000028 */
[C---:B------:R-:W-:Y:S01]  /*2160*/  FFMA R40, R42.reuse, R26, R49 ;  /* 0x0000001a2a287223 */ /* 0x040fe20000000031 */
[C---:B------:R-:W-:Y:S01]  /*2170*/  FFMA R46, R42.reuse, R22, R45 ;  /* 0x000000162a2e7223 */ /* 0x040fe2000000002d */
[----:B------:R-:W4:Y:S01]  /*2180*/  LDS.128 R48, [R81+0x10a0] ;  /* 0x0010a00051307984 */ /* 0x000f220000000c00 */
[C---:B------:R-:W-:Y:S01]  /*2190*/  FFMA R44, R42.reuse, R18, R47 ;  /* 0x000000122a2c7223 */ /* 0x040fe2000000002f */
[----:B------:R-:W-:Y:S01]  /*21a0*/  FFMA R42, R42, R34, R41 ;  /* 0x000000222a2a7223 */ /* 0x000fe20000000029 */
[C---:B------:R-:W-:Y:S01]  /*21b0*/  FFMA R95, R43.reuse, R27, R40 ;  /* 0x0000001b2b5f7223 */ /* 0x040fe20000000028 */
[C---:B-1----:R-:W-:Y:S01]  /*21c0*/  FFMA R40, R52.reuse, R24, R105 ;  /* 0x0000001834287223 */ /* 0x042fe20000000069 */
        /* <DEDUP_REMOVED lines=13> */
[C---:B--2---:R-:W-:Y:S01]  /*22a0*/  FFMA R66, R28.reuse, R32, R66 ;  /* 0x000000201c427223 */ /* 0x044fe20000000042 */
[----:B------:R-:W-:Y:S01]  /*22b0*/  FFMA R107, R55, R19, R42 ;  /* 0x00000013376b7223 */ /* 0x000fe2000000002a */
        /* <DEDUP_REMOVED lines=21> */
[-C--:B------:R-:W-:Y:S01]  /*2410*/  FFMA R64, R55, R35.reuse, R64 ;  /* 0x0000002337407223 */ /* 0x080fe20000000040 */
[----:B------:R-:W-:Y:S01]  /*2420*/  FFMA R66, R31, R35, R66 ;  /* 0x000000231f427223 */ /* 0x000fe20000000042 */
[----:B------:R-:W1:Y:S01]  /*2430*/  LDS.128 R52, [R81+0x11a0] ;  /* 0x0011a00051347984 */ /* 0x000e620000000c00 */
[C---:B------:R-:W-:Y:S01]  /*2440*/  FFMA R41, R37.reuse, R33, R28 ;  /* 0x0000002125297223 */ /* 0x040fe2000000001c */
[C---:B------:R-:W-:Y:S01]  /*2450*/  FFMA R29, R37.reuse, R21, R40 ;  /* 0x00000015251d7223 */ /* 0x040fe20000000028 */
[C---:B------:R-:W-:Y:S01]  /*2460*/  FFMA R31, R37.reuse, R17, R30 ;  /* 0x00000011251f7223 */ /* 0x040fe2000000001e */
[----:B------:R-:W-:Y:S01]  /*2470*/  FFMA R37, R37, R25, R36 ;  /* 0x0000001925257223 */ /* 0x000fe20000000024 */
[C---:B----4-:R-:W-:Y:S01]  /*2480*/  FFMA R88, R48.reuse, R32, R88 ;  /* 0x0000002030587223 */ /* 0x050fe20000000058 */
        /* <DEDUP_REMOVED lines=17> */
[----:B------:R-:W2:Y:S01]  /*25a0*/  LDS.128 R36, [R80+0xb0] ;  /* 0x0000b00050247984 */ /* 0x000ea20000000c00 */
[----:B------:R-:W-:Y:S01]  /*25b0*/  FFMA R49, R49, R21, R86 ;  /* 0x0000001531317223 */ /* 0x000fe20000000056 */
[C---:B------:R-:W-:Y:S01]  /*25c0*/  FFMA R48, R60.reuse, R24, R73 ;  /* 0x000000183c307223 */ /* 0x040fe20000000049 */
[----:B------:R-:W-:Y:S01]  /*25d0*/  FFMA R86, R60, R20, R103 ;  /* 0x000000143c567223 */ /* 0x000fe20000000067 */
[----:B------:R-:W3:Y:S01]  /*25e0*/  LDS.128 R28, [R80+0x30] ;  /* 0x00003000501c7984 */ /* 0x000ee20000000c00 */
[----:B------:R-:W-:Y:S01]  /*25f0*/  FFMA R72, R50, R22, R49 ;  /* 0x0000001632487223 */ /* 0x000fe20000000031 */
[C---:B------:R-:W-:Y:S01]  /*2600*/  FFMA R50, R60.reuse, R16, R75 ;  /* 0x000000103c327223 */ /* 0x040fe2000000004b */
[C---:B------:R-:W-:Y:S01]  /*2610*/  FFMA R70, R51.reuse, R19, R70 ;  /* 0x0000001333467223 */ /* 0x040fe20000000046 */
[----:B------:R-:W4:Y:S01]  /*2620*/  LDS.128 R40, [R80+0x130] ;  /* 0x0001300050287984 */ /* 0x000f220000000c00 */
[C---:B------:R-:W-:Y:S01]  /*2630*/  FFMA R72, R51.reuse, R23, R72 ;  /* 0x0000001733487223 */ /* 0x040fe20000000048 */
[C---:B------:R-:W-:Y:S01]  /*2640*/  FFMA R68, R51.reuse, R27, R68 ;  /* 0x0000001b33447223 */ /* 0x040fe20000000044 */
[----:B------:R-:W-:Y:S01]  /*2650*/  FFMA R74, R51, R35, R74 ;  /* 0x00000023334a7223 */ /* 0x000fe2000000004a */
[C---:B------:R-:W-:Y:S01]  /*2660*/  FFMA R75, R61.reuse, R17, R50 ;  /* 0x000000113d4b7223 */ /* 0x040fe20000000032 */
[C---:B------:R-:W-:Y:S01]  /*2670*/  FFMA R103, R61.reuse, R25, R48 ;  /* 0x000000193d677223 */ /* 0x040fe20000000030 */
[----:B------:R-:W-:Y:S01]  /*2680*/  LDS.128 R44, [R80+0x1b0] ;  /* 0x0001b000502c7984 */ /* 0x000fe20000000c00 */
        /* <DEDUP_REMOVED lines=10> */
[C---:B------:R-:W-:Y:S01]  /*2730*/  FFMA R75, R63.reuse, R19, R86 ;  /* 0x000000133f4b7223 */ /* 0x040fe20000000056 */
[C---:B------:R-:W-:Y:S01]  /*2740*/  FFMA R73, R63.reuse, R27, R60 ;  /* 0x0000001b3f497223 */ /* 0x040fe2000000003c */
[----:B------:R-:W-:Y:S01]  /*2750*/  FFMA R111, R63, R35, R62 ;  /* 0x000000233f6f7223 */ /* 0x000fe2000000003e */
[C---:B------:R-:W-:Y:S01]  /*2760*/  FFMA R20, R52.reuse, R20, R65 ;  /* 0x0000001434147223 */ /* 0x040fe20000000041 */
[C---:B------:R-:W-:Y:S01]  /*2770*/  FFMA R17, R53.reuse, R17, R16 ;  /* 0x0000001135117223 */ /* 0x040fe20000000010 */
[----:B------:R-:W1:Y:S01]  /*2780*/  LDS.128 R60, [R81+0x130] ;  /* 0x00013000513c7984 */ /* 0x000e620000000c00 */
        /* <DEDUP_REMOVED lines=9> */
[----:B--2---:R-:W-:Y:S01]  /*2820*/  FFMA R20, R56, R36, R91 ;  /* 0x0000002438147223 */ /* 0x004fe2000000005b */
[C---:B------:R-:W-:Y:S01]  /*2830*/  FFMA R65, R55.reuse, R23, R22 ;  /* 0x0000001737417223 */ /* 0x040fe20000000016 */
[----:B------:R-:W-:Y:S01]  /*2840*/  FFMA R34, R54, R34, R33 ;  /* 0x0000002236227223 */ /* 0x000fe20000000021 */
[----:B------:R-:W-:Y:S01]  /*2850*/  FFMA R69, R55, R27, R26 ;  /* 0x0000001b37457223 */ /* 0x000fe2000000001a */
[C---:B---3--:R-:W-:Y:S01]  /*2860*/  FFMA R18, R56.reuse, R28, R89 ;  /* 0x0000001c38127223 */ /* 0x048fe20000000059 */
[----:B------:R-:W-:Y:S01]  /*2870*/  FFMA R21, R57, R37, R20 ;  /* 0x0000002539157223 */ /* 0x000fe20000000014 */
[----:B------:R-:W-:Y:S01]  /*2880*/  FFMA R71, R55, R35, R34 ;  /* 0x0000002337477223 */ /* 0x000fe20000000022 */
[----:B----4-:R-:W-:Y:S01]  /*2890*/  FFMA R16, R56, R40, R87 ;  /* 0x0000002838107223 */ /* 0x010fe20000000057 */
[C---:B------:R-:W-:Y:S01]  /*28a0*/  FFMA R23, R57.reuse, R29, R18 ;  /* 0x0000001d39177223 */ /* 0x040fe20000000012 */
[C---:B------:R-:W-:Y:S01]  /*28b0*/  FFMA R24, R58.reuse, R38, R21 ;  /* 0x000000263a187223 */ /* 0x040fe20000000015 */
[----:B------:R-:W-:Y:S01]  /*28c0*/  LDS.128 R52, [R81+0x11b0] ;  /* 0x0011b00051347984 */ /* 0x000fe20000000c00 */
[----:B------:R-:W-:Y:S01]  /*28d0*/  FFMA R25, R57, R41, R16 ;  /* 0x0000002939197223 */ /* 0x000fe20000000010 */
[C---:B------:R-:W-:Y:S01]  /*28e0*/  FFMA R22, R58.reuse, R30, R23 ;  /* 0x0000001e3a167223 */ /* 0x040fe20000000017 */
[C---:B------:R-:W-:Y:S01]  /*28f0*/  FFMA R91, R59.reuse, R39, R24 ;  /* 0x000000273b5b7223 */ /* 0x040fe20000000018 */
[----:B------:R-:W2:Y:S01]  /*2900*/  LDS.128 R16, [R81+0x1b0] ;  /* 0x0001b00051107984 */ /* 0x000ea20000000c00 */
[----:B------:R-:W-:Y:S01]  /*2910*/  FFMA R20, R58, R42, R25 ;  /* 0x0000002a3a147223 */ /* 0x000fe20000000019 */
[C---:B------:R-:W-:Y:S01]  /*2920*/  FFMA R89, R59.reuse, R31, R22 ;  /* 0x0000001f3b597223 */ /* 0x040fe20000000016 */
        /* <DEDUP_REMOVED lines=13> */
[----:B------:R-:W3:Y:S01]  /*2a00*/  LDS.128 R20, [R81+0x1030] ;  /* 0x0010300051147984 */ /* 0x000ee20000000c00 */
[C---:B------:R-:W-:Y:S01]  /*2a10*/  FFMA R99, R51.reuse, R39, R32 ;  /* 0x0000002733637223 */ /* 0x040fe20000000020 */
[C---:B------:R-:W-:Y:S01]  /*2a20*/  FFMA R97, R51.reuse, R31, R26 ;  /* 0x0000001f33617223 */ /* 0x040fe2000000001a */
[C---:B------:R-:W-:Y:S01]  /*2a30*/  FFMA R95, R51.reuse, R43, R24 ;  /* 0x0000002b335f7223 */ /* 0x040fe20000000018 */
[----:B------:R-:W-:Y:S01]  /*2a40*/  FFMA R101, R51, R47, R50 ;  /* 0x0000002f33657223 */ /* 0x000fe20000000032 */
[C---:B-1----:R-:W-:Y:S01]  /*2a50*/  FFMA R32, R60.reuse, R36, R109 ;  /* 0x000000243c207223 */ /* 0x042fe2000000006d */
[----:B------:R-:W1:Y:S01]  /*2a60*/  LDS.128 R48, [R81+0x10b0] ;  /* 0x0010b00051307984 */ /* 0x000e620000000c00 */
        /* <DEDUP_REMOVED lines=15> */
[-C--:B------:R-:W-:Y:S01]  /*2b60*/  FFMA R56, R56, R44.reuse, R93 ;  /* 0x0000002c38387223 */ /* 0x080fe2000000005d */
[----:B------:R-:W4:Y:S01]  /*2b70*/  LDS.128 R60, [R81+0x1130] ;  /* 0x00113000513c7984 */ /* 0x000f220000000c00 */
        /* <DEDUP_REMOVED lines=19> */
[-C--:B------:R-:W-:Y:S01]  /*2cb0*/  FFMA R20, R20, R40.reuse, R119 ;  /* 0x0000002814147223 */ /* 0x080fe20000000077 */
[C---:B------:R-:W-:Y:S01]  /*2cc0*/  FFMA R17, R21.reuse, R37, R24 ;  /* 0x0000002515117223 */ /* 0x040fe20000000018 */
[----:B------:R-:W-:Y:S01]  /*2cd0*/  FFMA R19, R21, R29, R18 ;  /* 0x0000001d15137223 */ /* 0x000fe20000000012 */
[-C--:B------:R-:W-:Y:S01]  /*2ce0*/  FFMA R57, R57, R45.reuse, R56 ;  /* 0x0000002d39397223 */ /* 0x080fe20000000038 */
[C---:B------:R-:W-:Y:S01]  /*2cf0*/  FFMA R25, R21.reuse, R45, R16 ;  /* 0x0000002d15197223 */ /* 0x040fe20000000010 */
[C---:B-1----:R-:W-:Y:S01]  /*2d00*/  FFMA R68, R48.reuse, R40, R68 ;  /* 0x0000002830447223 */ /* 0x042fe20000000044 */
[C---:B------:R-:W-:Y:S01]  /*2d10*/  FFMA R70, R48.reuse, R28, R70 ;  /* 0x0000001c30467223 */ /* 0x040fe20000000046 */
[-C--:B------:R-:W-:Y:S01]  /*2d20*/  FFMA R21, R21, R41.reuse, R20 ;  /* 0x0000002915157223 */ /* 0x080fe20000000014 */
[----:B------:R-:W-:Y:S01]  /*2d30*/  FFMA R74, R48, R44, R74 ;  /* 0x0000002c304a7223 */ /* 0x000fe2000000004a */
[C---:B------:R-:W-:Y:S01]  /*2d40*/  FFMA R20, R22.reuse, R38, R17 ;  /* 0x0000002616147223 */ /* 0x040fe20000000011 */
[----:B------:R-:W-:Y:S01]  /*2d50*/  FFMA R18, R22, R30, R19 ;  /* 0x0000001e16127223 */ /* 0x000fe20000000013 */
[-C--:B------:R-:W-:Y:S01]  /*2d60*/  FFMA R58, R58, R46.reuse, R57 ;  /* 0x0000002e3a3a7223 */ /* 0x080fe20000000039 */
[C---:B------:R-:W-:Y:S01]  /*2d70*/  FFMA R16, R22.reuse, R46, R25 ;  /* 0x0000002e16107223 */ /* 0x040fe20000000019 */
[C---:B------:R-:W-:Y:S01]  /*2d80*/  FFMA R19, R49.reuse, R41, R68 ;  /* 0x0000002931137223 */ /* 0x040fe20000000044 */
[C---:B------:R-:W-:Y:S01]  /*2d90*/  FFMA R17, R49.reuse, R29, R70 ;  /* 0x0000001d31117223 */ /* 0x040fe20000000046 */
[----:B------:R-:W-:Y:S01]  /*2da0*/  FFMA R22, R22, R42, R21 ;  /* 0x0000002a16167223 */ /* 0x000fe20000000015 */
[----:B------:R-:W-:Y:S01]  /*2db0*/  FFMA R21, R49, R45, R74 ;  /* 0x0000002d31157223 */ /* 0x000fe2000000004a */
[----:B------:R-:W-:Y:S01]  /*2dc0*/  FFMA R72, R48, R36, R72 ;  /* 0x0000002430487223 */ /* 0x000fe20000000048 */
[----:B------:R-:W-:Y:S01]  /*2dd0*/  FFMA R93, R59, R47, R58 ;  /* 0x0000002f3b5d7223 */ /* 0x000fe2000000003a */
[C---:B------:R-:W-:Y:S01]  /*2de0*/  FFMA R121, R23.reuse, R31, R18 ;  /* 0x0000001f17797223 */ /* 0x040fe20000000012 */
[C---:B------:R-:W-:Y:S01]  /*2df0*/  FFMA R125, R23.reuse, R47, R16 ;  /* 0x0000002f177d7223 */ /* 0x040fe20000000010 */
[C---:B------:R-:W-:Y:S01]  /*2e00*/  FFMA R68, R50.reuse, R42, R19 ;  /* 0x0000002a32447223 */ /* 0x040fe20000000013 */
[C---:B------:R-:W-:Y:S01]  /*2e10*/  FFMA R70, R50.reuse, R30, R17 ;  /* 0x0000001e32467223 */ /* 0x040fe20000000011 */
[----:B------:R-:W-:Y:S01]  /*2e20*/  LDS.128 R56, [R81+0x40] ;  /* 0x0000400051387984 */ /* 0x000fe20000000c00 */
[C---:B------:R-:W-:Y:S01]  /*2e30*/  FFMA R123, R23.reuse, R39, R20 ;  /* 0x00000027177b7223 */ /* 0x040fe20000000014 */
[----:B------:R-:W-:Y:S01]  /*2e40*/  FFMA R119, R23, R43, R22 ;  /* 0x0000002b17777223 */ /* 0x000fe20000000016 */
[----:B------:R-:W-:Y:S01]  /*2e50*/  FFMA R74, R50, R46, R21 ;  /* 0x0000002e324a7223 */ /* 0x000fe20000000015 */
[----:B------:R-:W1:Y:S01]  /*2e60*/  LDS.128 R16, [R80+0x40] ;  /* 0x0000400050107984 */ /* 0x000e620000000c00 */
[----:B------:R-:W-:Y:S01]  /*2e70*/  FFMA R49, R49, R37, R72 ;  /* 0x0000002531317223 */ /* 0x000fe20000000048 */
[C---:B----4-:R-:W-:Y:S01]  /*2e80*/  FFMA R48, R60.reuse, R40, R73 ;  /* 0x000000283c307223 */ /* 0x050fe20000000049 */
        /* <DEDUP_REMOVED lines=8> */
[----:B------:R-:W-:Y:S01]  /*2f10*/  FFMA R74, R51, R47, R74 ;  /* 0x0000002f334a7223 */ /* 0x000fe2000000004a */
[----:B------:R-:W-:Y:S01]  /*2f20*/  FFMA R60, R60, R44, R111 ;  /* 0x0000002c3c3c7223 */ /* 0x000fe2000000006f */
[C---:B------:R-:W-:Y:S01]  /*2f30*/  FFMA R75, R61.reuse, R29, R50 ;  /* 0x0000001d3d4b7223 */ /* 0x040fe20000000032 */
[C---:B------:R-:W-:Y:S01]  /*2f40*/  FFMA R103, R61.reuse, R41, R48 ;  /* 0x000000293d677223 */ /* 0x040fe20000000030 */
[C---:B------:R-:W-:Y:S01]  /*2f50*/  FFMA R73, R61.reuse, R37, R86 ;  /* 0x000000253d497223 */ /* 0x040fe20000000056 */
[----:B------:R-:W4:Y:S01]  /*2f60*/  LDS.128 R48, [R81+0xc0] ;  /* 0x0000c00051307984 */ /* 0x000f220000000c00 */
[----:B------:R-:W-:Y:S01]  /*2f70*/  FFMA R61, R61, R45, R60 ;  /* 0x0000002d3d3d7223 */ /* 0x000fe2000000003c */
[C---:B------:R-:W-:Y:S01]  /*2f80*/  FFMA R86, R62.reuse, R30, R75 ;  /* 0x0000001e3e567223 */ /* 0x040fe2000000004b */
[C---:B------:R-:W-:Y:S01]  /*2f90*/  FFMA R88, R62.reuse, R38, R73 ;  /* 0x000000263e587223 */ /* 0x040fe20000000049 */
[C---:B------:R-:W-:Y:S01]  /*2fa0*/  FFMA R60, R62.reuse, R42, R103 ;  /* 0x0000002a3e3c7223 */ /* 0x040fe20000000067 */
[----:B------:R-:W-:Y:S01]  /*2fb0*/  FFMA R62, R62, R46, R61 ;  /* 0x0000002e3e3e7223 */ /* 0x000fe2000000003d */
[----:B------:R-:W4:Y:S01]  /*2fc0*/  LDS.128 R32, [R80+0x1c0] ;  /* 0x0001c00050207984 */ /* 0x000f220000000c00 */
[C---:B------:R-:W-:Y:S01]  /*2fd0*/  FFMA R103, R63.reuse, R39, R88 ;  /* 0x000000273f677223 */ /* 0x040fe20000000058 */
[C---:B------:R-:W-:Y:S01]  /*2fe0*/  FFMA R75, R63.reuse, R31, R86 ;  /* 0x0000001f3f4b7223 */ /* 0x040fe20000000056 */
[C---:B------:R-:W-:Y:S01]  /*2ff0*/  FFMA R73, R63.reuse, R43, R60 ;  /* 0x0000002b3f497223 */ /* 0x040fe2000000003c */
[----:B------:R-:W-:Y:S01]  /*3000*/  FFMA R111, R63, R47, R62 ;  /* 0x0000002f3f6f7223 */ /* 0x000fe2000000003e */
[C---:B------:R-:W-:Y:S01]  /*3010*/  FFMA R28, R52.reuse, R28, R67 ;  /* 0x0000001c341c7223 */ /* 0x040fe20000000043 */
[----:B------:R-:W4:Y:S01]  /*3020*/  LDS.128 R60, [R81+0x140] ;  /* 0x00014000513c7984 */ /* 0x000f220000000c00 */
        /* <DEDUP_REMOVED lines=11> */
[----:B-1----:R-:W-:Y:S01]  /*30e0*/  FFMA R30, R56, R16, R89 ;  /* 0x00000010381e7223 */ /* 0x002fe20000000059 */
[C---:B------:R-:W-:Y:S01]  /*30f0*/  FFMA R65, R55.reuse, R39, R38 ;  /* 0x0000002737417223 */ /* 0x040fe20000000026 */
[----:B------:R-:W-:Y:S01]  /*3100*/  FFMA R46, R54, R46, R45 ;  /* 0x0000002e362e7223 */ /* 0x000fe2000000002d */
[----:B------:R-:W-:Y:S01]  /*3110*/  FFMA R69, R55, R43, R42 ;  /* 0x0000002b37457223 */ /* 0x000fe2000000002a */
[C---:B--2---:R-:W-:Y:S01]  /*3120*/  FFMA R28, R56.reuse, R24, R87 ;  /* 0x00000018381c7223 */ /* 0x044fe20000000057 */
[----:B------:R-:W-:Y:S01]  /*3130*/  FFMA R31, R57, R17, R30 ;  /* 0x00000011391f7223 */ /* 0x000fe2000000001e */
[----:B------:R-:W-:Y:S01]  /*3140*/  FFMA R71, R55, R47, R46 ;  /* 0x0000002f37477223 */ /* 0x000fe2000000002e */
[----:B---3--:R-:W-:Y:S01]  /*3150*/  FFMA R36, R56, R20, R91 ;  /* 0x0000001438247223 */ /* 0x008fe2000000005b */
[C---:B------:R-:W-:Y:S01]  /*3160*/  FFMA R41, R57.reuse, R25, R28 ;  /* 0x0000001939297223 */ /* 0x040fe2000000001c */
[C---:B------:R-:W-:Y:S01]  /*3170*/  FFMA R30, R58.reuse, R18, R31 ;  /* 0x000000123a1e7223 */ /* 0x040fe2000000001f */
[----:B------:R-:W-:Y:S01]  /*3180*/  LDS.128 R44, [R81+0x1040] ;  /* 0x00104000512c7984 */ /* 0x000fe20000000c00 */
[----:B------:R-:W-:Y:S01]  /*3190*/  FFMA R29, R57, R21, R36 ;  /* 0x00000015391d7223 */ /* 0x000fe20000000024 */
[----:B------:R-:W-:Y:S01]  /*31a0*/  FFMA R28, R58, R26, R41 ;  /* 0x0000001a3a1c7223 */ /* 0x000fe20000000029 */
[C---:B------:R-:W-:Y:S01]  /*31b0*/  FFMA R89, R59.reuse, R19, R30 ;  /* 0x000000133b597223 */ /* 0x040fe2000000001e */
[----:B------:R-:W1:Y:S01]  /*31c0*/  LDS.128 R36, [R81+0x1c0] ;  /* 0x0001c00051247984 */ /* 0x000e620000000c00 */
[C---:B----4-:R-:W-:Y:S01]  /*31d0*/  FFMA R30, R48.reuse, R16, R97 ;  /* 0x00000010301e7223 */ /* 0x050fe20000000061 */
[----:B------:R-:W-:Y:S01]  /*31e0*/  FFMA R87, R59, R27, R28 ;  /* 0x0000001b3b577223 */ /* 0x000fe2000000001c */
[----:B------:R-:W-:Y:S01]  /*31f0*/  FFMA R28, R48, R24, R95 ;  /* 0x00000018301c7223 */ /* 0x000fe2000000005f */
[----:B------:R-:W-:Y:S01]  /*3200*/  FFMA R40, R58, R22, R29 ;  /* 0x000000163a287223 */ /* 0x000fe2000000001d */
[C---:B------:R-:W-:Y:S01]  /*3210*/  FFMA R31, R49.reuse, R17, R30 ;  /* 0x00000011311f7223 */ /* 0x040fe2000000001e */
[----:B------:R-:W-:Y:S01]  /*3220*/  LDS.128 R52, [R80+0xd0] ;  /* 0x0000d00050347984 */ /* 0x000fe20000000c00 */
        /* <DEDUP_REMOVED lines=10> */
[C---:B------:R-:W-:Y:S01]  /*32d0*/  FFMA R30, R60.reuse, R16, R107 ;  /* 0x000000103c1e7223 */ /* 0x040fe2000000006b */
[----:B------:R-:W-:Y:S01]  /*32e0*/  FFMA R28, R60, R24, R105 ;  /* 0x000000183c1c7223 */ /* 0x000fe20000000069 */
[C---:B------:R-:W-:Y:S01]  /*32f0*/  FFMA R40, R50.reuse, R22, R29 ;  /* 0x0000001632287223 */ /* 0x040fe2000000001d */
[----:B------:R-:W-:Y:S01]  /*3300*/  FFMA R50, R50, R34, R49 ;  /* 0x0000002232327223 */ /* 0x000fe20000000031 */
[C---:B------:R-:W-:Y:S01]  /*3310*/  FFMA R43, R61.reuse, R17, R30 ;  /* 0x000000113d2b7223 */ /* 0x040fe2000000001e */
[----:B------:R-:W-:Y:S01]  /*3320*/  FFMA R49, R61, R25, R28 ;  /* 0x000000193d317223 */ /* 0x000fe2000000001c */
[----:B------:R-:W-:Y:S01]  /*3330*/  FFMA R99, R51, R23, R40 ;  /* 0x0000001733637223 */ /* 0x000fe20000000028 */
[----:B------:R-:W2:Y:S01]  /*3340*/  LDS.128 R28, [R81+0x10c0] ;  /* 0x0010c000511c7984 */ /* 0x000ea20000000c00 */
[C---:B------:R-:W-:Y:S01]  /*3350*/  FFMA R40, R60.reuse, R20, R109 ;  /* 0x000000143c287223 */ /* 0x040fe2000000006d */
[----:B------:R-:W-:Y:S01]  /*3360*/  FFMA R64, R60, R32, R64 ;  /* 0x000000203c407223 */ /* 0x000fe20000000040 */
[----:B------:R-:W-:Y:S01]  /*3370*/  FFMA R42, R62, R18, R43 ;  /* 0x000000123e2a7223 */ /* 0x000fe2000000002b */
[----:B------:R-:W-:Y:S01]  /*3380*/  FFMA R56, R56, R32, R93 ;  /* 0x0000002038387223 */ /* 0x000fe2000000005d */
[C---:B------:R-:W-:Y:S01]  /*3390*/  FFMA R41, R61.reuse, R21, R40 ;  /* 0x000000153d297223 */ /* 0x040fe20000000028 */
[----:B------:R-:W-:Y:S01]  /*33a0*/  FFMA R61, R61, R33, R64 ;  /* 0x000000213d3d7223 */ /* 0x000fe20000000040 */
[C---:B------:R-:W-:Y:S01]  /*33b0*/  FFMA R40, R62.reuse, R26, R49 ;  /* 0x0000001a3e287223 */ /* 0x040fe20000000031 */
[C---:B------:R-:W-:Y:S01]  /*33c0*/  FFMA R107, R63.reuse, R19, R42 ;  /* 0x000000133f6b7223 */ /* 0x040fe2000000002a */
[C---:B------:R-:W-:Y:S01]  /*33d0*/  FFMA R48, R62.reuse, R22, R41 ;  /* 0x000000163e307223 */ /* 0x040fe20000000029 */
[----:B------:R-:W-:Y:S01]  /*33e0*/  FFMA R64, R62, R34, R61 ;  /* 0x000000223e407223 */ /* 0x000fe2000000003d */
[----:B------:R-:W-:Y:S01]  /*33f0*/  FFMA R105, R63, R27, R40 ;  /* 0x0000001b3f697223 */ /* 0x000fe20000000028 */
[----:B------:R-:W-:Y:S01]  /*3400*/  FFMA R57, R57, R33, R56 ;  /* 0x0000002139397223 */ /* 0x000fe20000000038 */
[C---:B------:R-:W-:Y:S01]  /*3410*/  FFMA R109, R63.reuse, R23, R48 ;  /* 0x000000173f6d7223 */ /* 0x040fe20000000030 */
[-C--:B------:R-:W-:Y:S01]  /*3420*/  FFMA R64, R63, R35.reuse, R64 ;  /* 0x000000233f407223 */ /* 0x080fe20000000040 */
[----:B------:R-:W-:Y:S01]  /*3430*/  FFMA R101, R51, R35, R50 ;  /* 0x0000002333657223 */ /* 0x000fe20000000032 */
[C---:B-1----:R-:W-:Y:S01]  /*3440*/  FFMA R40, R36.reuse, R16, R115 ;  /* 0x0000001024287223 */ /* 0x042fe20000000073 */
[C---:B------:R-:W-:Y:S01]  /*3450*/  FFMA R66, R36.reuse, R32, R66 ;  /* 0x0000002024427223 */ /* 0x040fe20000000042 */
[C---:B------:R-:W-:Y:S01]  /*3460*/  FFMA R42, R36.reuse, R20, R117 ;  /* 0x00000014242a7223 */ /* 0x040fe20000000075 */
[----:B------:R-:W1:Y:S01]  /*3470*/  LDS.128 R60, [R81+0x1140] ;  /* 0x00114000513c7984 */ /* 0x000e620000000c00 */
        /* <DEDUP_REMOVED lines=12> */
[C---:B------:R-:W-:Y:S01]  /*3540*/  FFMA R40, R44.reuse, R20, R123 ;  /* 0x000000142c287223 */ /* 0x040fe2000000007b */
        /* <DEDUP_REMOVED lines=8> */
[----:B------:R-:W3:Y:S01]  /*35d0*/  LDS.128 R40, [R81+0x11c0] ;  /* 0x0011c00051287984 */ /* 0x000ee20000000c00 */
[C---:B--2---:R-:W-:Y:S01]  /*35e0*/  FFMA R68, R28.reuse, R24, R68 ;  /* 0x000000181c447223 */ /* 0x044fe20000000044 */
[C---:B------:R-:W-:Y:S01]  /*35f0*/  FFMA R70, R28.reuse, R16, R70 ;  /* 0x000000101c467223 */ /* 0x040fe20000000046 */
[-C--:B------:R-:W-:Y:S01]  /*3600*/  FFMA R45, R45, R25.reuse, R44 ;  /* 0x000000192d2d7223 */ /* 0x080fe2000000002c */
[----:B------:R-:W-:Y:S01]  /*3610*/  FFMA R74, R28, R32, R74 ;  /* 0x000000201c4a7223 */ /* 0x000fe2000000004a */
[C---:B------:R-:W-:Y:S01]  /*3620*/  FFMA R44, R46.reuse, R22, R37 ;  /* 0x000000162e2c7223 */ /* 0x040fe20000000025 */
[----:B------:R-:W-:Y:S01]  /*3630*/  FFMA R38, R46, R18, R39 ;  /* 0x000000122e267223 */ /* 0x000fe20000000027 */
[----:B------:R-:W-:Y:S01]  /*3640*/  FFMA R58, R58, R34, R57 ;  /* 0x000000223a3a7223 */ /* 0x000fe20000000039 */
[C---:B------:R-:W-:Y:S01]  /*3650*/  FFMA R39, R29.reuse, R25, R68 ;  /* 0x000000191d277223 */ /* 0x040fe20000000044 */
[C---:B------:R-:W-:Y:S01]  /*3660*/  FFMA R37, R29.reuse, R17, R70 ;  /* 0x000000111d257223 */ /* 0x040fe20000000046 */
        /* <DEDUP_REMOVED lines=8> */
[----:B------:R-:W-:Y:S01]  /*36f0*/  LDS.128 R56, [R81+0x50] ;  /* 0x0000500051387984 */ /* 0x000fe20000000c00 */
[C---:B------:R-:W-:Y:S01]  /*3700*/  FFMA R123, R47.reuse, R23, R44 ;  /* 0x000000172f7b7223 */ /* 0x040fe2000000002c */
[----:B------:R-:W-:Y:S01]  /*3710*/  FFMA R119, R47, R27, R46 ;  /* 0x0000001b2f777223 */ /* 0x000fe2000000002e */
[----:B------:R-:W-:Y:S01]  /*3720*/  FFMA R74, R30, R34, R45 ;  /* 0x000000221e4a7223 */ /* 0x000fe2000000002d */
[----:B------:R-:W2:Y:S01]  /*3730*/  LDS.128 R36, [R80+0x50] ;  /* 0x0000500050247984 */ /* 0x000ea20000000c00 */
[----:B------:R-:W-:Y:S01]  /*3740*/  FFMA R29, R29, R21, R72 ;  /* 0x000000151d1d7223 */ /* 0x000fe20000000048 */
[C---:B-1----:R-:W-:Y:S01]  /*3750*/  FFMA R28, R60.reuse, R24, R73 ;  /* 0x000000183c1c7223 */ /* 0x042fe20000000049 */
[----:B------:R-:W-:Y:S01]  /*3760*/  FFMA R86, R60, R20, R103 ;  /* 0x000000143c567223 */ /* 0x000fe20000000067 */
[----:B------:R-:W1:Y:S01]  /*3770*/  LDS.128 R44, [R80+0x150] ;  /* 0x00015000502c7984 */ /* 0x000e620000000c00 */
        /* <DEDUP_REMOVED lines=9> */
[----:B------:R-:W-:Y:S01]  /*3810*/  FFMA R60, R60, R32, R111 ;  /* 0x000000203c3c7223 */ /* 0x000fe2000000006f */
[----:B------:R-:W4:Y:S01]  /*3820*/  LDS.128 R28, [R81+0xd0] ;  /* 0x0000d000511c7984 */ /* 0x000f220000000c00 */
        /* <DEDUP_REMOVED lines=9> */
[C---:B---3--:R-:W-:Y:S01]  /*38c0*/  FFMA R16, R40.reuse, R16, R67 ;  /* 0x0000001028107223 */ /* 0x048fe20000000043 */
[----:B------:R-:W-:Y:S01]  /*38d0*/  FFMA R111, R63, R35, R62 ;  /* 0x000000233f6f7223 */ /* 0x000fe2000000003e */
[C---:B------:R-:W-:Y:S01]  /*38e0*/  FFMA R20, R40.reuse, R20, R65 ;  /* 0x0000001428147223 */ /* 0x040fe20000000041 */
[----:B------:R-:W3:Y:S01]  /*38f0*/  LDS.128 R60, [R81+0x150] ;  /* 0x00015000513c7984 */ /* 0x000ee20000000c00 */
        /* <DEDUP_REMOVED lines=11> */
[----:B--2---:R-:W-:Y:S01]  /*39b0*/  FFMA R20, R56, R36, R89 ;  /* 0x0000002438147223 */ /* 0x004fe20000000059 */
[----:B------:R-:W-:Y:S01]  /*39c0*/  FFMA R34, R42, R34, R33 ;  /* 0x000000222a227223 */ /* 0x000fe20000000021 */
[----:B------:R-:W-:Y:S01]  /*39d0*/  FFMA R69, R43, R27, R26 ;  /* 0x0000001b2b457223 */ /* 0x000fe2000000001a */
[C---:B-1----:R-:W-:Y:S01]  /*39e0*/  FFMA R18, R56.reuse, R44, R87 ;  /* 0x0000002c38127223 */ /* 0x042fe20000000057 */
[----:B------:R-:W-:Y:S01]  /*39f0*/  FFMA R17, R57, R37, R20 ;  /* 0x0000002539117223 */ /* 0x000fe20000000014 */
[----:B------:R-:W-:Y:S01]  /*3a00*/  FFMA R71, R43, R35, R34 ;  /* 0x000000232b477223 */ /* 0x000fe20000000022 */
[----:B------:R-:W1:Y:S01]  /*3a10*/  LDS.128 R20, [R81+0x1d0] ;  /* 0x0001d00051147984 */ /* 0x000e620000000c00 */
[----:B----4-:R-:W-:Y:S01]  /*3a20*/  FFMA R16, R56, R48, R93 ;  /* 0x0000003038107223 */ /* 0x010fe2000000005d */
[C---:B------:R-:W-:Y:S01]  /*3a30*/  FFMA R19, R57.reuse, R45, R18 ;  /* 0x0000002d39137223 */ /* 0x040fe20000000012 */
[----:B------:R-:W-:Y:S01]  /*3a40*/  FFMA R24, R58, R38, R17 ;  /* 0x000000263a187223 */ /* 0x000fe20000000011 */
        /* <DEDUP_REMOVED lines=11> */
[C---:B------:R-:W-:Y:S01]  /*3b00*/  FFMA R19, R29.reuse, R37, R18 ;  /* 0x000000251d137223 */ /* 0x040fe20000000012 */
[----:B------:R-:W-:Y:S01]  /*3b10*/  FFMA R28, R28, R48, R101 ;  /* 0x000000301c1c7223 */ /* 0x000fe20000000065 */
        /* <DEDUP_REMOVED lines=12> */
[----:B------:R-:W-:Y:S01]  /*3be0*/  FFMA R101, R31, R51, R30 ;  /* 0x000000331f657223 */ /* 0x000fe2000000001e */
[C---:B------:R-:W-:Y:S01]  /*3bf0*/  FFMA R31, R61.reuse, R37, R18 ;  /* 0x000000253d1f7223 */ /* 0x040fe20000000012 */
[----:B------:R-:W-:Y:S01]  /*3c00*/  FFMA R33, R61, R45, R16 ;  /* 0x0000002d3d217223 */ /* 0x000fe20000000010 */
[C---:B------:R-:W-:Y:S01]  /*3c10*/  FFMA R28, R60.reuse, R52, R109 ;  /* 0x000000343c1c7223 */ /* 0x040fe2000000006d */
[----:B------:R-:W3:Y:S01]  /*3c20*/  LDS.128 R16, [R81+0x10d0] ;  /* 0x0010d00051107984 */ /* 0x000ee20000000c00 */
[----:B------:R-:W-:Y:S01]  /*3c30*/  FFMA R64, R60, R48, R64 ;  /* 0x000000303c407223 */ /* 0x000fe20000000040 */
[-C--:B------:R-:W-:Y:S01]  /*3c40*/  FFMA R57, R57, R53.reuse, R56 ;  /* 0x0000003539397223 */ /* 0x080fe20000000038 */
[C---:B------:R-:W-:Y:S01]  /*3c50*/  FFMA R29, R61.reuse, R53, R28 ;  /* 0x000000353d1d7223 */ /* 0x040fe2000000001c */
[C---:B------:R-:W-:Y:S01]  /*3c60*/  FFMA R28, R62.reuse, R46, R33 ;  /* 0x0000002e3e1c7223 */ /* 0x040fe20000000021 */
[----:B------:R-:W-:Y:S01]  /*3c70*/  FFMA R61, R61, R49, R64 ;  /* 0x000000313d3d7223 */ /* 0x000fe20000000040 */
[C---:B------:R-:W-:Y:S01]  /*3c80*/  FFMA R64, R62.reuse, R38, R31 ;  /* 0x000000263e407223 */ /* 0x040fe2000000001f */
[C---:B------:R-:W-:Y:S01]  /*3c90*/  FFMA R86, R62.reuse, R54, R29 ;  /* 0x000000363e567223 */ /* 0x040fe2000000001d */
[C---:B------:R-:W-:Y:S01]  /*3ca0*/  FFMA R109, R63.reuse, R47, R28 ;  /* 0x0000002f3f6d7223 */ /* 0x040fe2000000001c */
[----:B------:R-:W-:Y:S01]  /*3cb0*/  FFMA R88, R62, R50, R61 ;  /* 0x000000323e587223 */ /* 0x000fe2000000003d */
[C---:B-1----:R-:W-:Y:S01]  /*3cc0*/  FFMA R66, R20.reuse, R48, R66 ;  /* 0x0000003014427223 */ /* 0x042fe20000000042 */
[C---:B------:R-:W-:Y:S01]  /*3cd0*/  FFMA R30, R20.reuse, R52, R117 ;  /* 0x00000034141e7223 */ /* 0x040fe20000000075 */
        /* <DEDUP_REMOVED lines=14> */
[C---:B------:R-:W-:Y:S01]  /*3dc0*/  FFMA R66, R23.reuse, R51, R66 ;  /* 0x0000003317427223 */ /* 0x040fe20000000042 */
[C---:B------:R-:W-:Y:S01]  /*3dd0*/  FFMA R117, R23.reuse, R55, R28 ;  /* 0x0000003717757223 */ /* 0x040fe2000000001c */
        /* <DEDUP_REMOVED lines=12> */
[----:B------:R-:W2:Y:S01]  /*3ea0*/  LDS.128 R20, [R81+0x11d0] ;  /* 0x0011d00051147984 */ /* 0x000ea20000000c00 */
[----:B---3--:R-:W-:Y:S01]  /*3eb0*/  FFMA R74, R16, R48, R74 ;  /* 0x00000030104a7223 */ /* 0x008fe2000000004a */
[----:B------:R-:W-:Y:S01]  /*3ec0*/  FFMA R24, R26, R50, R29 ;  /* 0x000000321a187223 */ /* 0x000fe2000000001d */
[----:B------:R-:W-:Y:S01]  /*3ed0*/  FFMA R58, R58, R54, R57 ;  /* 0x000000363a3a7223 */ /* 0x000fe20000000039 */
[----:B------:R-:W-:Y:S01]  /*3ee0*/  FFMA R26, R26, R46, R25 ;  /* 0x0000002e1a1a7223 */ /* 0x000fe20000000019 */
[----:B------:R-:W-:Y:S01]  /*3ef0*/  FFMA R29, R17, R49, R74 ;  /* 0x00000031111d7223 */ /* 0x000fe2000000004a */
[C---:B------:R-:W-:Y:S01]  /*3f00*/  FFMA R68, R16.reuse, R44, R68 ;  /* 0x0000002c10447223 */ /* 0x040fe20000000044 */
[C---:B------:R-:W-:Y:S01]  /*3f10*/  FFMA R70, R16.reuse, R36, R70 ;  /* 0x0000002410467223 */ /* 0x040fe20000000046 */
[----:B------:R-:W-:Y:S01]  /*3f20*/  FFMA R72, R16, R52, R72 ;  /* 0x0000003410487223 */ /* 0x000fe20000000048 */
[-C--:B------:R-:W-:Y:S01]  /*3f30*/  FFMA R93, R59, R55.reuse, R58 ;  /* 0x000000373b5d7223 */ /* 0x080fe2000000003a */
[C---:B------:R-:W-:Y:S01]  /*3f40*/  FFMA R123, R27.reuse, R55, R30 ;  /* 0x000000371b7b7223 */ /* 0x040fe2000000001e */
[C---:B------:R-:W-:Y:S01]  /*3f50*/  FFMA R121, R27.reuse, R39, R28 ;  /* 0x000000271b797223 */ /* 0x040fe2000000001c */
[C---:B------:R-:W-:Y:S01]  /*3f60*/  FFMA R74, R18.reuse, R50, R29 ;  /* 0x00000032124a7223 */ /* 0x040fe2000000001d */
[C---:B------:R-:W-:Y:S01]  /*3f70*/  FFMA R119, R27.reuse, R47, R26 ;  /* 0x0000002f1b777223 */ /* 0x040fe2000000001a */
[----:B------:R-:W-:Y:S01]  /*3f80*/  FFMA R125, R27, R51, R24 ;  /* 0x000000331b7d7223 */ /* 0x000fe20000000018 */
[----:B------:R-:W-:Y:S01]  /*3f90*/  LDS.128 R56, [R81+0x60] ;  /* 0x0000600051387984 */ /* 0x000fe20000000c00 */
[C---:B------:R-:W-:Y:S01]  /*3fa0*/  FFMA R27, R17.reuse, R45, R68 ;  /* 0x0000002d111b7223 */ /* 0x040fe20000000044 */
[C---:B------:R-:W-:Y:S01]  /*3fb0*/  FFMA R25, R17.reuse, R37, R70 ;  /* 0x0000002511197223 */ /* 0x040fe20000000046 */
[----:B------:R-:W-:Y:S01]  /*3fc0*/  FFMA R17, R17, R53, R72 ;  /* 0x0000003511117223 */ /* 0x000fe20000000048 */
[----:B------:R-:W3:Y:S01]  /*3fd0*/  LDS.128 R28, [R80+0x60] ;  /* 0x00006000501c7984 */ /* 0x000ee20000000c00 */
[C---:B------:R-:W-:Y:S01]  /*3fe0*/  FFMA R68, R18.reuse, R46, R27 ;  /* 0x0000002e12447223 */ /* 0x040fe2000000001b */
[C---:B------:R-:W-:Y:S01]  /*3ff0*/  FFMA R70, R18.reuse, R38, R25 ;  /* 0x0000002612467223 */ /* 0x040fe20000000019 */
[----:B------:R-:W-:Y:S01]  /*4000*/  FFMA R72, R18, R54, R17 ;  /* 0x0000003612487223 */ /* 0x000fe20000000011 */
[----:B------:R-:W4:Y:S01]  /*4010*/  LDS.128 R40, [R80+0x160] ;  /* 0x0001600050287984 */ /* 0x000f220000000c00 */
[C---:B-1----:R-:W-:Y:S01]  /*4020*/  FFMA R18, R60.reuse, R36, R75 ;  /* 0x000000243c127223 */ /* 0x042fe2000000004b */
[C---:B------:R-:W-:Y:S01]  /*4030*/  FFMA R16, R60.reuse, R44, R73 ;  /* 0x0000002c3c107223 */ /* 0x040fe20000000049 */
[C---:B------:R-:W-:Y:S01]  /*4040*/  FFMA R90, R60.reuse, R52, R103 ;  /* 0x000000343c5a7223 */ /* 0x040fe20000000067 */
[----:B------:R-:W1:Y:S01]  /*4050*/  LDS.128 R32, [R80+0xe0] ;  /* 0x0000e00050207984 */ /* 0x000e620000000c00 */
[C---:B------:R-:W-:Y:S01]  /*4060*/  FFMA R72, R19.reuse, R55, R72 ;  /* 0x0000003713487223 */ /* 0x040fe20000000048 */
[C---:B------:R-:W-:Y:S01]  /*4070*/  FFMA R70, R19.reuse, R39, R70 ;  /* 0x0000002713467223 */ /* 0x040fe20000000046 */
[C---:B------:R-:W-:Y:S01]  /*4080*/  FFMA R68, R19.reuse, R47, R68 ;  /* 0x0000002f13447223 */ /* 0x040fe20000000044 */
[----:B------:R-:W-:Y:S01]  /*4090*/  FFMA R74, R19, R51, R74 ;  /* 0x00000033134a7223 */ /* 0x000fe2000000004a */
[C---:B------:R-:W-:Y:S01]  /*40a0*/  FFMA R75, R61.reuse, R37, R18 ;  /* 0x000000253d4b7223 */ /* 0x040fe20000000012 */
[C---:B------:R-:W-:Y:S01]  /*40b0*/  FFMA R103, R61.reuse, R45, R16 ;  /* 0x0000002d3d677223 */ /* 0x040fe20000000010 */
[----:B------:R-:W-:Y:S01]  /*40c0*/  FFMA R60, R60, R48, R111 ;  /* 0x000000303c3c7223 */ /* 0x000fe2000000006f */
[----:B------:R-:W1:Y:S01]  /*40d0*/  LDS.128 R16, [R81+0xe0] ;  /* 0x0000e00051107984 */ /* 0x000e620000000c00 */
[C---:B------:R-:W-:Y:S01]  /*40e0*/  FFMA R73, R61.reuse, R53, R90 ;  /* 0x000000353d497223 */ /* 0x040fe2000000005a */
[C---:B------:R-:W-:Y:S01]  /*40f0*/  FFMA R90, R62.reuse, R38, R75 ;  /* 0x000000263e5a7223 */ /* 0x040fe2000000004b */
[----:B------:R-:W-:Y:S01]  /*4100*/  FFMA R61, R61, R49, R60 ;  /* 0x000000313d3d7223 */ /* 0x000fe2000000003c */
[----:B------:R-:W1:Y:S01]  /*4110*/  LDS.128 R24, [R80+0x1e0] ;  /* 0x0001e00050187984 */ /* 0x000e620000000c00 */
        /* <DEDUP_REMOVED lines=8> */
[C---:B------:R-:W-:Y:S01]  /*41a0*/  FFMA R103, R63.reuse, R47, R60 ;  /* 0x0000002f3f677223 */ /* 0x040fe2000000003c */
[----:B------:R-:W-:Y:S01]  /*41b0*/  FFMA R111, R63, R51, R62 ;  /* 0x000000333f6f7223 */ /* 0x000fe2000000003e */
[----:B------:R-:W-:Y:S01]  /*41c0*/  FFMA R20, R20, R48, R71 ;  /* 0x0000003014147223 */ /* 0x000fe20000000047 */
[----:B------:R-:W2:Y:S01]  /*41d0*/  LDS.128 R60, [R81+0x160] ;  /* 0x00016000513c7984 */ /* 0x000ea20000000c00 */
        /* <DEDUP_REMOVED lines=13> */
[C---:B----4-:R-:W-:Y:S01]  /*42b0*/  FFMA R20, R56.reuse, R40, R89 ;  /* 0x0000002838147223 */ /* 0x050fe20000000059 */
[----:B------:R-:W-:Y:S01]  /*42c0*/  LDS.128 R52, [R81+0x11e0] ;  /* 0x0011e00051347984 */ /* 0x000fe20000000c00 */
[----:B-1----:R-:W-:Y:S01]  /*42d0*/  FFMA R36, R56, R32, R93 ;  /* 0x0000002038247223 */ /* 0x002fe2000000005d */
[C---:B------:R-:W-:Y:S01]  /*42e0*/  FFMA R39, R57.reuse, R29, R22 ;  /* 0x0000001d39277223 */ /* 0x040fe20000000016 */
[----:B------:R-:W-:-:S02]  /*42f0*/  FFMA R45, R57, R41, R20 ;  /* 0x00000029392d7223 */ /* 0x000fc40000000014 */
[----:B------:R-:W1:Y:S01]  /*4300*/  LDS.128 R20, [R81+0x1e0] ;  /* 0x0001e00051147984 */ /* 0x000e620000000c00 */
[----:B------:R-:W-:Y:S01]  /*4310*/  FFMA R37, R57, R33, R36 ;  /* 0x0000002139257223 */ /* 0x000fe20000000024 */
[C---:B------:R-:W-:Y:S01]  /*4320*/  FFMA R94, R58.reuse, R30, R39 ;  /* 0x0000001e3a5e7223 */ /* 0x040fe20000000027 */
        /* <DEDUP_REMOVED lines=8> */
[C---:B------:R-:W-:Y:S01]  /*43b0*/  FFMA R45, R17.reuse, R33, R44 ;  /* 0x00000021112d7223 */ /* 0x040fe2000000002c */
[----:B------:R-:W3:Y:S01]  /*43c0*/  LDS.128 R36, [R81+0x1060] ;  /* 0x0010600051247984 */ /* 0x000ee20000000c00 */
[----:B------:R-:W-:Y:S01]  /*43d0*/  FFMA R17, R17, R25, R16 ;  /* 0x0000001911117223 */ /* 0x000fe20000000010 */
[C---:B------:R-:W-:Y:S01]  /*43e0*/  FFMA R16, R18.reuse, R42, R49 ;  /* 0x0000002a12107223 */ /* 0x040fe20000000031 */
[C---:B------:R-:W-:Y:S01]  /*43f0*/  FFMA R90, R18.reuse, R34, R45 ;  /* 0x00000022125a7223 */ /* 0x040fe2000000002d */
[----:B------:R-:W4:Y:S01]  /*4400*/  LDS.128 R48, [R81+0x10e0] ;  /* 0x0010e00051307984 */ /* 0x000f220000000c00 */
[C---:B------:R-:W-:Y:S01]  /*4410*/  FFMA R44, R18.reuse, R30, R47 ;  /* 0x0000001e122c7223 */ /* 0x040fe2000000002f */
[----:B------:R-:W-:Y:S01]  /*4420*/  FFMA R98, R18, R26, R17 ;  /* 0x0000001a12627223 */ /* 0x000fe20000000011 */
[C---:B------:R-:W-:Y:S01]  /*4430*/  FFMA R99, R19.reuse, R43, R16 ;  /* 0x0000002b13637223 */ /* 0x040fe20000000010 */
[C---:B--2---:R-:W-:Y:S01]  /*4440*/  FFMA R86, R60.reuse, R32, R86 ;  /* 0x000000203c567223 */ /* 0x044fe20000000056 */
        /* <DEDUP_REMOVED lines=19> */
[----:B------:R-:W2:Y:S01]  /*4580*/  LDS.128 R60, [R81+0x1160] ;  /* 0x00116000513c7984 */ /* 0x000ea20000000c00 */
[C---:B-1----:R-:W-:Y:S01]  /*4590*/  FFMA R66, R20.reuse, R24, R66 ;  /* 0x0000001814427223 */ /* 0x042fe20000000042 */
        /* <DEDUP_REMOVED lines=43> */
[----:B------:R-:W-:Y:S01]  /*4850*/  LDS.128 R72, [R81+0x70] ;  /* 0x0000700051487984 */ /* 0x000fe20000000c00 */
[----:B------:R-:W-:Y:S01]  /*4860*/  FFMA R100, R58, R26, R57 ;  /* 0x0000001a3a647223 */ /* 0x000fe20000000039 */
[----:B------:R-:W-:Y:S01]  /*4870*/  FFMA R50, R50, R34, R49 ;  /* 0x0000002232327223 */ /* 0x000fe20000000031 */
[-C--:B------:R-:W-:Y:S01]  /*4880*/  FFMA R123, R51, R31.reuse, R56 ;  /* 0x0000001f337b7223 */ /* 0x080fe20000000038 */
[----:B------:R-:W1:Y:S01]  /*4890*/  LDS.128 R16, [R80+0x70] ;  /* 0x0000700050107984 */ /* 0x000e620000000c00 */
[C---:B--2---:R-:W-:Y:S01]  /*48a0*/  FFMA R56, R60.reuse, R32, R107 ;  /* 0x000000203c387223 */ /* 0x044fe2000000006b */
[C---:B------:R-:W-:Y:S01]  /*48b0*/  FFMA R94, R59.reuse, R31, R94 ;  /* 0x0000001f3b5e7223 */ /* 0x040fe2000000005e */
[C---:B------:R-:W-:Y:S01]  /*48c0*/  FFMA R96, R59.reuse, R35, R96 ;  /* 0x000000233b607223 */ /* 0x040fe20000000060 */
[----:B------:R-:W2:Y:S01]  /*48d0*/  LDS.128 R20, [R80+0xf0] ;  /* 0x0000f00050147984 */ /* 0x000ea20000000c00 */
[C---:B------:R-:W-:Y:S01]  /*48e0*/  FFMA R92, R59.reuse, R43, R92 ;  /* 0x0000002b3b5c7223 */ /* 0x040fe2000000005c */
[----:B------:R-:W-:Y:S01]  /*48f0*/  FFMA R100, R59, R27, R100 ;  /* 0x0000001b3b647223 */ /* 0x000fe20000000064 */
[C---:B------:R-:W-:Y:S01]  /*4900*/  FFMA R125, R51.reuse, R35, R50 ;  /* 0x00000023337d7223 */ /* 0x040fe20000000032 */
[----:B------:R-:W3:Y:S01]  /*4910*/  LDS.128 R36, [R80+0x170] ;  /* 0x0001700050247984 */ /* 0x000ee20000000c00 */
[----:B------:R-:W-:Y:S01]  /*4920*/  FFMA R121, R51, R43, R48 ;  /* 0x0000002b33797223 */ /* 0x000fe20000000030 */
[----:B------:R-:W-:Y:S01]  /*4930*/  FFMA R49, R61, R33, R56 ;  /* 0x000000213d317223 */ /* 0x000fe20000000038 */
[C---:B------:R-:W-:Y:S01]  /*4940*/  FFMA R50, R60.reuse, R28, R105 ;  /* 0x0000001c3c327223 */ /* 0x040fe20000000069 */
[----:B------:R-:W4:Y:S01]  /*4950*/  LDS.128 R44, [R80+0x1f0] ;  /* 0x0001f000502c7984 */ /* 0x000f220000000c00 */
[C---:B------:R-:W-:Y:S01]  /*4960*/  FFMA R48, R60.reuse, R40, R103 ;  /* 0x000000283c307223 */ /* 0x040fe20000000067 */
[----:B------:R-:W-:Y:S01]  /*4970*/  FFMA R66, R51, R27, R66 ;  /* 0x0000001b33427223 */ /* 0x000fe20000000042 */
[C---:B------:R-:W-:Y:S01]  /*4980*/  FFMA R51, R61.reuse, R29, R50 ;  /* 0x0000001d3d337223 */ /* 0x040fe20000000032 */
[----:B------:R-:W4:Y:S01]  /*4990*/  LDS.128 R56, [R81+0xf0] ;  /* 0x0000f00051387984 */ /* 0x000f220000000c00 */
        /* <DEDUP_REMOVED lines=10> */
[----:B------:R-:W4:Y:S01]  /*4a40*/  LDS.128 R48, [R81+0x170] ;  /* 0x0001700051307984 */ /* 0x000f220000000c00 */
        /* <DEDUP_REMOVED lines=12> */
[C---:B-1----:R-:W-:Y:S01]  /*4b10*/  FFMA R94, R72.reuse, R16, R94 ;  /* 0x00000010485e7223 */ /* 0x042fe2000000005e */
[C---:B------:R-:W-:Y:S01]  /*4b20*/  FFMA R53, R55.reuse, R35, R34 ;  /* 0x0000002337357223 */ /* 0x040fe20000000022 */
[----:B------:R-:W-:Y:S01]  /*4b30*/  FFMA R67, R55, R43, R42 ;  /* 0x0000002b37437223 */ /* 0x000fe2000000002a */
[----:B------:R-:W-:Y:S01]  /*4b40*/  FFMA R111, R63, R27, R62 ;  /* 0x0000001b3f6f7223 */ /* 0x000fe2000000003e */
[C---:B--2---:R-:W-:Y:S01]  /*4b50*/  FFMA R96, R72.reuse, R20, R96 ;  /* 0x0000001448607223 */ /* 0x044fe20000000060 */
[----:B------:R-:W-:Y:S01]  /*4b60*/  FFMA R31, R73, R17, R94 ;  /* 0x00000011491f7223 */ /* 0x000fe2000000005e */
[----:B------:R-:W-:Y:S01]  /*4b70*/  FFMA R55, R55, R27, R26 ;  /* 0x0000001b37377223 */ /* 0x000fe2000000001a */
[----:B------:R-:W-:Y:S01]  /*4b80*/  FFMA R107, R63, R35, R60 ;  /* 0x000000233f6b7223 */ /* 0x000fe2000000003c */
[C---:B---3--:R-:W-:Y:S01]  /*4b90*/  FFMA R92, R72.reuse, R36, R92 ;  /* 0x00000024485c7223 */ /* 0x048fe2000000005c */
[----:B------:R-:W-:Y:S01]  /*4ba0*/  FFMA R29, R73, R21, R96 ;  /* 0x00000015491d7223 */ /* 0x000fe20000000060 */
[----:B------:R-:W1:Y:S01]  /*4bb0*/  LDS.128 R24, [R81+0x1f0] ;  /* 0x0001f00051187984 */ /* 0x000e620000000c00 */
[----:B------:R-:W-:Y:S01]  /*4bc0*/  IADD3 R70, P3, R5, UR4, RZ ;  /* 0x0000000405467c10 */ /* 0x000fe2000ff7e0ff */
[----:B----4-:R-:W-:Y:S01]  /*4bd0*/  FFMA R100, R72, R44, R100 ;  /* 0x0000002c48647223 */ /* 0x010fe20000000064 */
        /* <DEDUP_REMOVED lines=75> */
[C---:B---3--:R-:W-:Y:S01]  /*5090*/  FFMA R66, R28.reuse, R44, R66 ;  /* 0x0000002c1c427223 */ /* 0x048fe20000000042 */
        /* <DEDUP_REMOVED lines=8> */
[----:B------:R-:W-:Y:S01]  /*5120*/  IADD3 R92, P1, R3, UR4, RZ ;  /* 0x00000004035c7c10 */ /* 0x000fe2000ff3e0ff */
[----:B------:R-:W1:Y:S01]  /*5130*/  LDS.128 R60, [R81+0x1170] ;  /* 0x00117000513c7984 */ /* 0x000e620000000c00 */
[C---:B------:R-:W-:Y:S01]  /*5140*/  FFMA R54, R30.reuse, R38, R43 ;  /* 0x000000261e367223 */ /* 0x040fe2000000002b */
[----:B------:R-:W-:Y:S01]  /*5150*/  FFMA R64, R30, R18, R41 ;  /* 0x000000121e407223 */ /* 0x000fe20000000029 */
[----:B------:R-:W-:Y:S01]  /*5160*/  IADD3 R90, P2, R2, UR4, RZ ;  /* 0x00000004025a7c10 */ /* 0x000fe2000ff5e0ff */
[----:B------:R-:W2:Y:S01]  /*5170*/  LDS.128 R40, [R81+0x11f0] ;  /* 0x0011f00051287984 */ /* 0x000ea20000000c00 */
[----:B------:R-:W-:Y:S01]  /*5180*/  FFMA R29, R29, R21, R28 ;  /* 0x000000151d1d7223 */ /* 0x000fe2000000001c */
[----:B------:R-:W-:-:S02]  /*5190*/  IADD3.X R93, R6, UR5, RZ, P1, !PT ;  /* 0x00000005065d7c10 */ /* 0x000fc40008ffe4ff */
[----:B------:R-:W-:Y:S06]  /*51a0*/  BAR.SYNC 0x0 ;  /* 0x0000000000007b1d */ /* 0x000fec0000000000 */
[----:B------:R-:W-:Y:S01]  /*51b0*/  IADD3 R28, P1, R7, UR4, RZ ;  /* 0x00000004071c7c10 */ /* 0x000fe2000ff3e0ff */
[----:B------:R-:W-:Y:S01]  /*51c0*/  FFMA R30, R30, R22, R29 ;  /* 0x000000161e1e7223 */ /* 0x000fe2000000001d */
[----:B------:R-:W-:Y:S01]  /*51d0*/  IADD3.X R91, R4, UR5, RZ, P2, !PT ;  /* 0x00000005045b7c10 */ /* 0x000fe200097fe4ff */
[----:B------:R-:W-:Y:S01]  /*51e0*/  @!PT LDS RZ, [RZ] ;  /* 0x00000000fffff984 */ /* 0x000fe20000000800 */
[----:B------:R-:W-:Y:S01]  /*51f0*/  @!PT LDS RZ, [RZ] ;  /* 0x00000000fffff984 */ /* 0x000fe20000000800 */
[----:B------:R-:W-:Y:S01]  /*5200*/  @!PT LDS RZ, [RZ] ;  /* 0x00000000fffff984 */ /* 0x000fe20000000800 */
[----:B------:R3:W-:Y:S01]  /*5210*/  LDGSTS.E.BYPASS.128 [R85], [R92.64], !P0 ;  /* 0x000000005c557fae */ /* 0x0007e2000c101c46 */
[----:B------:R-:W-:-:S02]  /*5220*/  IADD3 R68, P2, R10, UR4, RZ ;  /* 0x000000040a447c10 */ /* 0x000fc4000ff5e0ff */
[----:B------:R-:W-:Y:S01]  /*5230*/  IADD3.X R29, R9, UR5, RZ, P1, !PT ;  /* 0x00000005091d7c10 */ /* 0x000fe20008ffe4ff */
[----:B------:R4:W-:Y:S01]  /*5240*/  LDGSTS.E.BYPASS.128 [R84], [R90.64], !P0 ;  /* 0x000000005a547fae */ /* 0x0009e2000c101c46 */
[----:B------:R-:W-:Y:S02]  /*5250*/  IADD3.X R71, R8, UR5, RZ, P3, !PT ;  /* 0x0000000508477c10 */ /* 0x000fe40009ffe4ff */
[----:B------:R-:W-:Y:S02]  /*5260*/  IADD3 R86, P1, R11, UR4, RZ ;  /* 0x000000040b567c10 */ /* 0x000fe4000ff3e0ff */
[----:B------:R-:W-:Y:S01]  /*5270*/  IADD3 R88, P3, R13, UR4, RZ ;  /* 0x000000040d587c10 */ /* 0x000fe2000ff7e0ff */
[----:B------:R1:W-:Y:S01]  /*5280*/  LDGSTS.E.BYPASS.128 [R83], [R70.64], !P0 ;  /* 0x0000000046537fae */ /* 0x0003e2000c101c46 */
[----:B------:R-:W-:Y:S02]  /*5290*/  IADD3.X R69, R12, UR5, RZ, P2, !PT ;  /* 0x000000050c457c10 */ /* 0x000fe400097fe4ff */
[----:B---3--:R-:W-:Y:S01]  /*52a0*/  IADD3 R92, P2, R14, UR4, RZ ;  /* 0x000000040e5c7c10 */ /* 0x008fe2000ff5e0ff */
[----:B------:R3:W-:Y:S01]  /*52b0*/  LDGSTS.E.BYPASS.128 [R82], [R28.64], !P0 ;  /* 0x000000001c527fae */ /* 0x0007e2000c101c46 */
[----:B------:R-:W-:Y:S01]  /*52c0*/  IADD3.X R87, R15, UR5, RZ, P1, !PT ;  /* 0x000000050f577c10 */ /* 0x000fe20008ffe4ff */
[----:B------:R-:W-:Y:S01]  /*52d0*/  UIADD3 UR4, UP0, UR4, 0x80, URZ ;  /* 0x0000008004047890 */ /* 0x000fe2000ff1e03f */
[----:B------:R-:W-:Y:S01]  /*52e0*/  IADD3.X R89, R76, UR5, RZ, P3, !PT ;  /* 0x000000054c597c10 */ /* 0x000fe20009ffe4ff */
[----:B------:R-:W0:Y:S01]  /*52f0*/  LDGDEPBAR ;  /* 0x00000000000079af */ /* 0x000e220000000000 */
[----:B------:R-:W-:Y:S01]  /*5300*/  IADD3.X R93, R77, UR5, RZ, P2, !PT ;  /* 0x000000054d5d7c10 */ /* 0x000fe200097fe4ff */
[----:B------:R-:W-:-:S02]  /*5310*/  UIADD3.X UR5, URZ, UR5, URZ, UP0, !UPT ;  /* 0x000000053f057290 */ /* 0x000fc400087fe43f */
[----:B------:R2:W-:Y:S04]  /*5320*/  LDGSTS.E.BYPASS.128 [R85+0x2000], [R68.64], !P0 ;  /* 0x0200000044557fae */ /* 0x0005e8000c101c46 */
[----:B------:R4:W-:Y:S01]  /*5330*/  LDGSTS.E.BYPASS.128 [R84+0x2000], [R86.64], !P0 ;  /* 0x0200000056547fae */ /* 0x0009e2000c101c46 */
[C---:B---3--:R-:W-:Y:S01]  /*5340*/  FFMA R29, R31.reuse, R23, R30 ;  /* 0x000000171f1d7223 */ /* 0x048fe2000000001e */
[C---:B------:R-:W-:Y:S01]  /*5350*/  FFMA R28, R31.reuse, R19, R64 ;  /* 0x000000131f1c7223 */ /* 0x040fe20000000040 */
[C---:B------:R-:W-:Y:S01]  /*5360*/  FFMA R30, R31.reuse, R39, R54 ;  /* 0x000000271f1e7223 */ /* 0x040fe20000000036 */
[----:B------:R3:W-:Y:S01]  /*5370*/  LDGSTS.E.BYPASS.128 [R83+0x2000], [R88.64], !P0 ;  /* 0x0200000058537fae */ /* 0x0007e2000c101c46 */
[----:B------:R-:W-:Y:S01]  /*5380*/  FFMA R31, R31, R47, R52 ;  /* 0x0000002f1f1f7223 */ /* 0x000fe20000000034 */
[C---:B-1----:R-:W-:Y:S01]  /*5390*/  FFMA R64, R60.reuse, R20, R107 ;  /* 0x000000143c407223 */ /* 0x042fe2000000006b */
[C---:B------:R-:W-:Y:S01]  /*53a0*/  FFMA R54, R60.reuse, R16, R105 ;  /* 0x000000103c367223 */ /* 0x040fe20000000069 */
[----:B------:R3:W-:Y:S01]  /*53b0*/  LDGSTS.E.BYPASS.128 [R82+0x2000], [R92.64], !P0 ;  /* 0x020000005c527fae */ /* 0x0007e2000c101c46 */
[C---:B------:R-:W-:Y:S01]  /*53c0*/  FFMA R52, R60.reuse, R36, R103 ;  /* 0x000000243c347223 */ /* 0x040fe20000000067 */
[-C--:B------:R-:W-:Y:S01]  /*53d0*/  FFMA R60, R60, R44.reuse, R111 ;  /* 0x0000002c3c3c7223 */ /* 0x080fe2000000006f */
[C---:B--2---:R-:W-:Y:S01]  /*53e0*/  FFMA R44, R40.reuse, R44, R55 ;  /* 0x0000002c282c7223 */ /* 0x044fe20000000037 */
[----:B------:R-:W0:Y:S01]  /*53f0*/  LDGDEPBAR ;  /* 0x00000000000079af */ /* 0x000e220000000000 */
[C---:B------:R-:W-:Y:S01]  /*5400*/  FFMA R20, R40.reuse, R20, R53 ;  /* 0x0000001428147223 */ /* 0x040fe20000000035 */
[C---:B------:R-:W-:Y:S01]  /*5410*/  FFMA R16, R40.reuse, R16, R65 ;  /* 0x0000001028107223 */ /* 0x040fe20000000041 */
[----:B------:R-:W-:Y:S01]  /*5420*/  FFMA R36, R40, R36, R67 ;  /* 0x0000002428247223 */ /* 0x000fe20000000043 */
[C---:B------:R-:W-:Y:S01]  /*5430*/  FFMA R69, R61.reuse, R21, R64 ;  /* 0x000000153d457223 */ /* 0x040fe20000000040 */
[C---:B------:R-:W-:Y:S01]  /*5440*/  FFMA R71, R61.reuse, R17, R54 ;  /* 0x000000113d477223 */ /* 0x040fe20000000036 */
[C---:B----4-:R-:W-:Y:S01]  /*5450*/  FFMA R87, R61.reuse, R37, R52 ;  /* 0x000000253d577223 */ /* 0x050fe20000000034 */
[-C--:B------:R-:W-:Y:S01]  /*5460*/  FFMA R61, R61, R45.reuse, R60 ;  /* 0x0000002d3d3d7223 */ /* 0x080fe2000000003c */
[C---:B------:R-:W-:Y:S01]  /*5470*/  FFMA R45, R41.reuse, R45, R44 ;  /* 0x0000002d292d7223 */ /* 0x040fe2000000002c */
[C---:B------:R-:W-:Y:S01]  /*5480*/  FFMA R21, R41.reuse, R21, R20 ;  /* 0x0000001529157223 */ /* 0x040fe20000000014 */
[C---:B------:R-:W-:Y:S01]  /*5490*/  FFMA R17, R41.reuse, R17, R16 ;  /* 0x0000001129117223 */ /* 0x040fe20000000010 */
[----:B------:R-:W-:Y:S01]  /*54a0*/  FFMA R37, R41, R37, R36 ;  /* 0x0000002529257223 */ /* 0x000fe20000000024 */
[C---:B------:R-:W-:Y:S01]  /*54b0*/  FFMA R64, R62.reuse, R22, R69 ;  /* 0x000000163e407223 */ /* 0x040fe20000000045 */
[C---:B------:R-:W-:Y:S01]  /*54c0*/  FFMA R60, R62.reuse, R18, R71 ;  /* 0x000000123e3c7223 */ /* 0x040fe20000000047 */
[C---:B------:R-:W-:Y:S01]  /*54d0*/  FFMA R54, R62.reuse, R38, R87 ;  /* 0x000000263e367223 */ /* 0x040fe20000000057 */
        /* <DEDUP_REMOVED lines=9> */
[----:B------:R-:W-:-:S04]  /*5570*/  DEPBAR.LE SB0, 0x0 ;  /* 0x000080000000791a */ /* 0x000fc80000000000 */
[C---:B------:R-:W-:Y:S01]  /*5580*/  FFMA R45, R43.reuse, R23, R22 ;  /* 0x000000172b2d7223 */ /* 0x040fe20000000016 */
[C---:B------:R-:W-:Y:S01]  /*5590*/  FFMA R44, R43.reuse, R19, R18 ;  /* 0x000000132b2c7223 */ /* 0x040fe20000000012 */
[C---:B------:R-:W-:Y:S01]  /*55a0*/  FFMA R46, R43.reuse, R39, R38 ;  /* 0x000000272b2e7223 */ /* 0x040fe20000000026 */
[----:B------:R-:W-:Y:S01]  /*55b0*/  FFMA R47, R43, R47, R16 ;  /* 0x0000002f2b2f7223 */ /* 0x000fe20000000010 */
[----:B------:R-:W-:Y:S06]  /*55c0*/  BAR.SYNC 0x0 ;  /* 0x0000000000007b1d */ /* 0x000fec0000000000 */
[----:B---3--:R-:W-:Y:S01]  /*55d0*/  @P0 CALL.REL.NOINC `(.L_x_0) ;  /* 0x0000001000000944 */ /* 0x008fe20003c00000 */
[----:B------:R-:W-:Y:S05]  /*55e0*/  BRA `(.L_x_1) ;  /* 0xffffb7a000007947 */ /* 0x000fea000383ffff */
.L_x_0:
[----:B------:R-:W1:Y:S01]  /*55f0*/  S2R R2, SR_TID.X ;  /* 0x0000000000027919 */ /* 0x000e620000002100 */
[----:B------:R-:W-:-:S04]  /*5600*/  DEPBAR.LE SB0, 0x0 ;  /* 0x000080000000791a */ /* 0x000fc80000000000 */
[----:B-1----:R-:W-:Y:S02]  /*5610*/  SHF.R.U32.HI R3, RZ, 0x4, R2 ;  /* 0x00000004ff037819 */ /* 0x002fe40000011602 */
[----:B------:R-:W-:Y:S02]  /*5620*/  SHF.L.U32 R37, R2, 0x2, RZ ;  /* 0x0000000202257819 */ /* 0x000fe400000006ff */
[----:B------:R-:W-:Y:S02]  /*5630*/  SGXT.U32 R3, R3, 0x3 ;  /* 0x000000030303781a */ /* 0x000fe40000000000 */
[----:B------:R-:W-:Y:S02]  /*5640*/  LOP3.LUT R36, R37, 0x3c, RZ, 0xc0, !PT ;  /* 0x0000003c25247812 */ /* 0x000fe400078ec0ff */
[----:B------:R-:W-:-:S03]  /*5650*/  LOP3.LUT R37, R0, 0x3c, R37, 0xf8, !PT ;  /* 0x0000003c00257812 */ /* 0x000fc600078ef825 */
[----:B------:R-:W-:Y:S01]  /*5660*/  IMAD R36, R3, 0x110, R36 ;  /* 0x0000011003247824 */ /* 0x000fe200078e0224 */
[----:B------:R-:W-:Y:S06]  /*5670*/  BAR.SYNC 0x0 ;  /* 0x0000000000007b1d */ /* 0x000fec0000000000 */
[----:B------:R-:W-:Y:S01]  /*5680*/  SHF.L.U32 R0, R36, 0x2, RZ ;  /* 0x0000000224007819 */ /* 0x000fe200000006ff */
[----:B------:R-:W-:Y:S01]  /*5690*/  STS.128 [R36.X4], R72 ;  /* 0x0000004824007388 */ /* 0x000fe20000004c00 */
[----:B------:R-:W-:Y:S02]  /*56a0*/  ISETP.GE.AND P0, PT, R37, 0x80, PT ;  /* 0x000000802500780c */ /* 0x000fe40003f06270 */
[C---:B------:R-:W-:Y:S01]  /*56b0*/  LEA R2, R78.reuse, R37, 0x7 ;  /* 0x000000254e027211 */ /* 0x040fe200078e38ff */
[----:B------:R-:W-:Y:S01]  /*56c0*/  IMAD R38, R3, -0x330, R0 ;  /* 0xfffffcd003267824 */ /* 0x000fe200078e0200 */
[----:B------:R-:W-:Y:S01]  /*56d0*/  STS.128 [R36.X4+0x110], R56 ;  /* 0x0001103824007388 */ /* 0x000fe20000004c00 */
[----:B------:R-:W-:-:S02]  /*56e0*/  LOP3.LUT R0, R78, 0x8, RZ, 0xfc, !PT ;  /* 0x000000084e007812 */ /* 0x000fc400078efcff */
[----:B------:R-:W-:Y:S01]  /*56f0*/  ISETP.LT.AND P1, PT, R78, c[0x0][0x178], !P0 ;  /* 0x00005e004e007a0c */ /* 0x000fe20004721270 */
[----:B------:R-:W-:Y:S01]  /*5700*/  STS.128 [R36.X4+0x220], R48 ;  /* 0x0002203024007388 */ /* 0x000fe20000004c00 */
[----:B------:R-:W-:-:S03]  /*5710*/  ISETP.LT.AND P2, PT, R0, c[0x0][0x178], !P0 ;  /* 0x00005e0000007a0c */ /* 0x000fc60004741270 */
[----:B------:R-:W-:Y:S04]  /*5720*/  STS.128 [R36.X4+0x330], R24 ;  /* 0x0003301824007388 */ /* 0x000fe80000004c00 */
[----:B------:R-:W-:Y:S06]  /*5730*/  BAR.SYNC 0x0 ;  /* 0x0000000000007b1d */ /* 0x000fec0000000000 */
[----:B------:R-:W1:Y:S04]  /*5740*/  LDS.128 R40, [R38] ;  /* 0x0000000026287984 */ /* 0x000e680000000c00 */
[----:B------:R-:W2:Y:S01]  /*5750*/  LDS.128 R52, [R38+0x880] ;  /* 0x0008800026347984 */ /* 0x000ea20000000c00 */
[----:B------:R-:W-:-:S03]  /*5760*/  LEA R24, R0, R37, 0x7 ;  /* 0x0000002500187211 */ /* 0x000fc600078e38ff */
[----:B------:R-:W3:Y:S01]  /*5770*/  LDS.128 R8, [R38+0x1100] ;  /* 0x0011000026087984 */ /* 0x000ee20000000c00 */
[C---:B------:R-:W-:Y:S02]  /*5780*/  LOP3.LUT R0, R78.reuse, 0x10, RZ, 0xfc, !PT ;  /* 0x000000104e007812 */ /* 0x040fe400078efcff */
[C---:B------:R-:W-:Y:S01]  /*5790*/  LOP3.LUT R26, R78.reuse, 0x18, RZ, 0xfc, !PT ;  /* 0x000000184e1a7812 */ /* 0x040fe200078efcff */
[----:B------:R-:W4:Y:S01]  /*57a0*/  LDS.128 R4, [R38+0x1980] ;  /* 0x0019800026047984 */ /* 0x000f220000000c00 */
[----:B------:R-:W-:-:S03]  /*57b0*/  LOP3.LUT R27, R78, 0x20, RZ, 0xfc, !PT ;  /* 0x000000204e1b7812 */ /* 0x000fc600078efcff */
[----:B------:R-:W-:Y:S06]  /*57c0*/  BAR.SYNC 0x0 ;  /* 0x0000000000007b1d */ /* 0x000fec0000000000 */
[----:B------:R-:W-:Y:S01]  /*57d0*/  STS.128 [R36.X4], R32 ;  /* 0x0000002024007388 */ /* 0x000fe20000004c00 */
[C---:B------:R-:W-:Y:S02]  /*57e0*/  ISETP.LT.AND P3, PT, R27.reuse, c[0x0][0x178], !P0 ;  /* 0x00005e001b007a0c */ /* 0x040fe40004761270 */
[----:B------:R-:W-:Y:S01]  /*57f0*/  LEA R27, R27, R37, 0x7 ;  /* 0x000000251b1b7211 */ /* 0x000fe200078e38ff */
[----:B------:R-:W-:Y:S04]  /*5800*/  STS.128 [R36.X4+0x110], R28 ;  /* 0x0001101c24007388 */ /* 0x000fe80000004c00 */
[----:B------:R-:W-:Y:S04]  /*5810*/  STS.128 [R36.X4+0x220], R60 ;  /* 0x0002203c24007388 */ /* 0x000fe80000004c00 */
[----:B------:R-:W-:Y:S04]  /*5820*/  STS.128 [R36.X4+0x330], R44 ;  /* 0x0003302c24007388 */ /* 0x000fe80000004c00 */
[----:B------:R-:W-:Y:S06]  /*5830*/  BAR.SYNC 0x0 ;  /* 0x0000000000007b1d */ /* 0x000fec0000000000 */
[----:B------:R-:W4:Y:S01]  /*5840*/  LDS.128 R12, [R38] ;  /* 0x00000000260c7984 */ /* 0x000f220000000c00 */
[----:B------:R-:W-:-:S02]  /*5850*/  MOV R33, 0x4 ;  /* 0x0000000400217802 */ /* 0x000fc40000000f00 */
[C---:B------:R-:W-:Y:S01]  /*5860*/  LOP3.LUT R28, R78.reuse, 0x28, RZ, 0xfc, !PT ;  /* 0x000000284e1c7812 */ /* 0x040fe200078efcff */
[----:B------:R-:W4:Y:S01]  /*5870*/  LDS.128 R16, [R38+0x880] ;  /* 0x0008800026107984 */ /* 0x000f220000000c00 */
[----:B------:R-:W-:Y:S01]  /*5880*/  LOP3.LUT R29, R78, 0x30, RZ, 0xfc, !PT ;  /* 0x000000304e1d7812 */ /* 0x000fe200078efcff */
[-C--:B------:R-:W-:Y:S01]  /*5890*/  IMAD.WIDE R2, R2, R33.reuse, c[0x0][0x170] ;  /* 0x00005c0002027625 */ /* 0x080fe200078e0221 */
[----:B------:R-:W-:Y:S01]  /*58a0*/  LOP3.LUT R78, R78, 0x38, RZ, 0xfc, !PT ;  /* 0x000000384e4e7812 */ /* 0x000fe200078efcff */
[----:B------:R-:W4:Y:S01]  /*58b0*/  LDS.128 R20, [R38+0x1100] ;  /* 0x0011000026147984 */ /* 0x000f220000000c00 */
[----:B------:R-:W-:Y:S01]  /*58c0*/  ISETP.LT.AND P4, PT, R28, c[0x0][0x178], !P0 ;  /* 0x00005e001c007a0c */ /* 0x000fe20004781270 */
[----:B------:R-:W-:Y:S01]  /*58d0*/  IMAD.WIDE R24, R24, R33, c[0x0][0x170] ;  /* 0x00005c0018187625 */ /* 0x000fe200078e0221 */
[----:B------:R-:W-:Y:S01]  /*58e0*/  ISETP.LT.AND P5, PT, R29, c[0x0][0x178], !P0 ;  /* 0x00005e001d007a0c */ /* 0x000fe200047a1270 */
[----:B-1----:R1:W-:Y:S01]  /*58f0*/  @P1 STG.E.128 [R2.64], R40 ;  /* 0x0000002802001986 */ /* 0x0023e2000c101d06 */
[----:B------:R-:W-:-:S02]  /*5900*/  ISETP.LT.AND P1, PT, R0, c[0x0][0x178], !P0 ;  /* 0x00005e0000007a0c */ /* 0x000fc40004721270 */
[-C--:B------:R-:W-:Y:S01]  /*5910*/  LEA R0, R0, R37.reuse, 0x7 ;  /* 0x0000002500007211 */ /* 0x080fe200078e38ff */
[----:B--2---:R2:W-:Y:S01]  /*5920*/  @P2 STG.E.128 [R24.64], R52 ;  /* 0x0000003418002986 */ /* 0x0045e2000c101d06 */
[C---:B------:R-:W-:Y:S02]  /*5930*/  ISETP.LT.AND P2, PT, R26.reuse, c[0x0][0x178], !P0 ;  /* 0x00005e001a007a0c */ /* 0x040fe40004741270 */
[-C--:B------:R-:W-:Y:S02]  /*5940*/  LEA R26, R26, R37.reuse, 0x7 ;  /* 0x000000251a1a7211 */ /* 0x080fe400078e38ff */
[----:B------:R-:W-:Y:S02]  /*5950*/  ISETP.LT.AND P0, PT, R78, c[0x0][0x178], !P0 ;  /* 0x00005e004e007a0c */ /* 0x000fe40004701270 */
[-C--:B------:R-:W-:Y:S02]  /*5960*/  LEA R28, R28, R37.reuse, 0x7 ;  /* 0x000000251c1c7211 */ /* 0x080fe400078e38ff */
[----:B------:R-:W-:-:S03]  /*5970*/  LEA R30, R29, R37, 0x7 ;  /* 0x000000251d1e7211 */ /* 0x000fc600078e38ff */
[----:B------:R-:W-:-:S04]  /*5980*/  IMAD.WIDE R28, R28, R33, c[0x0][0x170] ;  /* 0x00005c001c1c7625 */ /* 0x000fc800078e0221 */
[----:B-1----:R-:W-:-:S04]  /*5990*/  IMAD.WIDE R2, R0, R33, c[0x0][0x170] ;  /* 0x00005c0000027625 */ /* 0x002fc800078e0221 */
[-C--:B--2---:R-:W-:Y:S01]  /*59a0*/  IMAD.WIDE R24, R26, R33.reuse, c[0x0][0x170] ;  /* 0x00005c001a187625 */ /* 0x084fe200078e0221 */
[----:B---3--:R1:W-:Y:S03]  /*59b0*/  @P1 STG.E.128 [R2.64], R8 ;  /* 0x0000000802001986 */ /* 0x0083e6000c101d06 */
[-C--:B------:R-:W-:Y:S01]  /*59c0*/  IMAD.WIDE R26, R27, R33.reuse, c[0x0][0x170] ;  /* 0x00005c001b1a7625 */ /* 0x080fe200078e0221 */
[----:B----4-:R1:W-:Y:S03]  /*59d0*/  @P2 STG.E.128 [R24.64], R4 ;  /* 0x0000000418002986 */ /* 0x0103e6000c101d06 */
[----:B------:R-:W-:Y:S01]  /*59e0*/  IMAD.WIDE R30, R30, R33, c[0x0][0x170] ;  /* 0x00005c001e1e7625 */ /* 0x000fe200078e0221 */
[----:B------:R1:W-:Y:S04]  /*59f0*/  @P3 STG.E.128 [R26.64], R12 ;  /* 0x0000000c1a003986 */ /* 0x0003e8000c101d06 */
[----:B------:R1:W-:Y:S04]  /*5a00*/  @P4 STG.E.128 [R28.64], R16 ;  /* 0x000000101c004986 */ /* 0x0003e8000c101d06 */
[----:B------:R1:W-:Y:S01]  /*5a10*/  @P5 STG.E.128 [R30.64], R20 ;  /* 0x000000141e005986 */ /* 0x0003e2000c101d06 */
[----:B------:R-:W-:Y:S05]  /*5a20*/  @!P0 EXIT ;  /* 0x000000000000894d */ /* 0x000fea0003800000 */
[----:B-1----:R-:W1:Y:S01]  /*5a30*/  LDS.128 R4, [R38+0x1980] ;  /* 0x0019800026047984 */ /* 0x002e620000000c00 */
[----:B------:R-:W-:-:S05]  /*5a40*/  LEA R2, R78, R37, 0x7 ;  /* 0x000000254e027211 */ /* 0x000fca00078e38ff */
[----:B------:R-:W-:-:S05]  /*5a50*/  IMAD.WIDE R2, R2, R33, c[0x0][0x170] ;  /* 0x00005c0002027625 */ /* 0x000fca00078e0221 */
[----:B-1----:R-:W-:Y:S01]  /*5a60*/  STG.E.128 [R2.64], R4 ;  /* 0x0000000402007986 */ /* 0x002fe2000c101d06 */
[----:B------:R-:W-:Y:S05]  /*5a70*/  EXIT ;  /* 0x000000000000794d */ /* 0x000fea0003800000 */
.L_x_2:
[----:B------:R-:W-:-:S00]  /*5a80*/  BRA `(.L_x_2) ;  /* 0xfffffff000007947 */ /* 0x000fc0000383ffff */
[----:B------:R-:W-:-:S00]  /*5a90*/  NOP ;  /* 0x0000000000007918 */ /* 0x000fc00000000000 */
        /* <DEDUP_REMOVED lines=14> */
.L_x_3:


//--------------------- .nv.shared.triton_mm      --------------------------
	.section	.nv.shared.triton_mm,"aw",@nobits
	.align	16
